	.target	sm_90a

	.elftype	@"ET_EXEC"


//--------------------- .note.nv.tkinfo           --------------------------
	.section	.note.nv.tkinfo,"",@"SHT_NOTE"
	.sectionflags	@"SHF_NOTE_NV_TKINFO"
	.tkinfo
        /*0018*/ 	.word	0x00000002
        /*0030*/ 	.string	""
        /*0030*/ 	.string	"ptxas"
        /*0030*/ 	.string	"Cuda compilation tools, release 13.0, V13.0.88"
        /*0030*/ 	.string	"Build cuda_13.0.r13.0/compiler.36424714_0"
        /*0030*/ 	.string	"-arch sm_90a -m 64 "



//--------------------- .note.nv.cuinfo           --------------------------
	.section	.note.nv.cuinfo,"",@"SHT_NOTE"
	.sectionflags	@"SHF_NOTE_NV_CUINFO"
        /*0018*/ 	.short	0x0002
        /*001a*/ 	.short	0x005a
        /*001c*/ 	.short	0x0082
	.zero		2


//--------------------- .nv.info                  --------------------------
	.section	.nv.info,"",@"SHT_CUDA_INFO"
	.align	4


	//----- nvinfo : EIATTR_REGCOUNT
	.align		4
        /*0000*/ 	.byte	0x04, 0x2f
        /*0002*/ 	.short	(.L_12 - .L_11)
	.align		4
.L_11:
        /*0004*/ 	.word	index@(_ZN7cutlass13device_kernelIN5flash19enable_sm80_to_sm89INS1_16FlashAttnFwdSm80INS1_25CollectiveMainloopFwdSm80ILi8ELi2ELb0EN4cute5tupleIJNS5_1CILi128EEENS7_ILi64EEENS7_ILi192EEEEEELi192ENS_10bfloat16_tEfNS_4arch4Sm80ELb1ELb0ELb1ELb1ELb1ELb1ELb1ELb1EEENS1_21CollectiveEpilogueFwdINS6_IJS8_SA_S9_EEENS6_IJNS7_ILi1EEESI_SI_EEESC_SE_Li256ELb1ELb1ELb1ELb0EEENS1_36VarlenDynamicPersistentTileSchedulerILi128ELi64ELi256ELi256ELb1ELb1ELb0ELb1ELb1ELb1EEEEEEEEEvNT_6ParamsE)
        /*0008*/ 	.word	0x00000004


	//----- nvinfo : EIATTR_FRAME_SIZE
	.align		4
.L_12:
        /*000c*/ 	.byte	0x04, 0x11
        /*000e*/ 	.short	(.L_14 - .L_13)
	.align		4
.L_13:
        /*0010*/ 	.word	index@(_ZN7cutlass13device_kernelIN5flash19enable_sm80_to_sm89INS1_16FlashAttnFwdSm80INS1_25CollectiveMainloopFwdSm80ILi8ELi2ELb0EN4cute5tupleIJNS5_1CILi128EEENS7_ILi64EEENS7_ILi192EEEEEELi192ENS_10bfloat16_tEfNS_4arch4Sm80ELb1ELb0ELb1ELb1ELb1ELb1ELb1ELb1EEENS1_21CollectiveEpilogueFwdINS6_IJS8_SA_S9_EEENS6_IJNS7_ILi1EEESI_SI_EEESC_SE_Li256ELb1ELb1ELb1ELb0EEENS1_36VarlenDynamicPersistentTileSchedulerILi128ELi64ELi256ELi256ELb1ELb1ELb0ELb1ELb1ELb1EEEEEEEEEvNT_6ParamsE)
        /*0014*/ 	.word	0x00000000


	//----- nvinfo : EIATTR_REGCOUNT
	.align		4
.L_14:
        /*0018*/ 	.byte	0x04, 0x2f
        /*001a*/ 	.short	(.L_16 - .L_15)
	.align		4
.L_15:
        /*001c*/ 	.word	index@(_ZN7cutlass13device_kernelIN5flash19enable_sm80_to_sm89INS1_16FlashAttnFwdSm80INS1_25CollectiveMainloopFwdSm80ILi8ELi2ELb0EN4cute5tupleIJNS5_1CILi128EEENS7_ILi64EEENS7_ILi192EEEEEELi192ENS_10bfloat16_tEfNS_4arch4Sm80ELb1ELb0ELb1ELb1ELb1ELb0ELb1ELb1EEENS1_21CollectiveEpilogueFwdINS6_IJS8_SA_S9_EEENS6_IJNS7_ILi1EEESI_SI_EEESC_SE_Li256ELb1ELb1ELb1ELb0EEENS1_36VarlenDynamicPersistentTileSchedulerILi128ELi64ELi256ELi256ELb1ELb1ELb0ELb1ELb1ELb1EEEEEEEEEvNT_6ParamsE)
        /*0020*/ 	.word	0x00000004


	//----- nvinfo : EIATTR_FRAME_SIZE
	.align		4
.L_16:
        /*0024*/ 	.byte	0x04, 0x11
        /*0026*/ 	.short	(.L_18 - .L_17)
	.align		4
.L_17:
        /*0028*/ 	.word	index@(_ZN7cutlass13device_kernelIN5flash19enable_sm80_to_sm89INS1_16FlashAttnFwdSm80INS1_25CollectiveMainloopFwdSm80ILi8ELi2ELb0EN4cute5tupleIJNS5_1CILi128EEENS7_ILi64EEENS7_ILi192EEEEEELi192ENS_10bfloat16_tEfNS_4arch4Sm80ELb1ELb0ELb1ELb1ELb1ELb0ELb1ELb1EEENS1_21CollectiveEpilogueFwdINS6_IJS8_SA_S9_EEENS6_IJNS7_ILi1EEESI_SI_EEESC_SE_Li256ELb1ELb1ELb1ELb0EEENS1_36VarlenDynamicPersistentTileSchedulerILi128ELi64ELi256ELi256ELb1ELb1ELb0ELb1ELb1ELb1EEEEEEEEEvNT_6ParamsE)
        /*002c*/ 	.word	0x00000000


	//----- nvinfo : EIATTR_REGCOUNT
	.align		4
.L_18:
        /*0030*/ 	.byte	0x04, 0x2f
        /*0032*/ 	.short	(.L_20 - .L_19)
	.align		4
.L_19:
        /*0034*/ 	.word	index@(_ZN7cutlass13device_kernelIN5flash19enable_sm80_to_sm89INS1_16FlashAttnFwdSm80INS1_25CollectiveMainloopFwdSm80ILi8ELi2ELb0EN4cute5tupleIJNS5_1CILi128EEENS7_ILi64EEENS7_ILi192EEEEEELi192ENS_10bfloat16_tEfNS_4arch4Sm80ELb1ELb0ELb1ELb0ELb1ELb0ELb1ELb1EEENS1_21CollectiveEpilogueFwdINS6_IJS8_SA_S9_EEENS6_IJNS7_ILi1EEESI_SI_EEESC_SE_Li256ELb0ELb1ELb1ELb0EEENS1_30DynamicPersistentTileSchedulerILi256ELi256ELb1ELb1ELb0EEEEEEEEEvNT_6ParamsE)
        /*0038*/ 	.word	0x00000004


	//----- nvinfo : EIATTR_FRAME_SIZE
	.align		4
.L_20:
        /*003c*/ 	.byte	0x04, 0x11
        /*003e*/ 	.short	(.L_22 - .L_21)
	.align		4
.L_21:
        /*0040*/ 	.word	index@(_ZN7cutlass13device_kernelIN5flash19enable_sm80_to_sm89INS1_16FlashAttnFwdSm80INS1_25CollectiveMainloopFwdSm80ILi8ELi2ELb0EN4cute5tupleIJNS5_1CILi128EEENS7_ILi64EEENS7_ILi192EEEEEELi192ENS_10bfloat16_tEfNS_4arch4Sm80ELb1ELb0ELb1ELb0ELb1ELb0ELb1ELb1EEENS1_21CollectiveEpilogueFwdINS6_IJS8_SA_S9_EEENS6_IJNS7_ILi1EEESI_SI_EEESC_SE_Li256ELb0ELb1ELb1ELb0EEENS1_30DynamicPersistentTileSchedulerILi256ELi256ELb1ELb1ELb0EEEEEEEEEvNT_6ParamsE)
        /*0044*/ 	.word	0x00000000


	//----- nvinfo : EIATTR_REGCOUNT
	.align		4
.L_22:
        /*0048*/ 	.byte	0x04, 0x2f
        /*004a*/ 	.short	(.L_24 - .L_23)
	.align		4
.L_23:
        /*004c*/ 	.word	index@(_ZN7cutlass13device_kernelIN5flash19enable_sm80_to_sm89INS1_16FlashAttnFwdSm80INS1_25CollectiveMainloopFwdSm80ILi8ELi2ELb0EN4cute5tupleIJNS5_1CILi128EEENS7_ILi64EEENS7_ILi192EEEEEELi192ENS_10bfloat16_tEfNS_4arch4Sm80ELb0ELb1ELb1ELb1ELb1ELb1ELb1ELb1EEENS1_21CollectiveEpilogueFwdINS6_IJS8_SA_S9_EEENS6_IJNS7_ILi1EEESI_SI_EEESC_SE_Li256ELb1ELb1ELb1ELb0EEENS1_36VarlenDynamicPersistentTileSchedulerILi128ELi64ELi256ELi256ELb1ELb1ELb0ELb1ELb0ELb1EEEEEEEEEvNT_6ParamsE)
        /*0050*/ 	.word	0x00000004


	//----- nvinfo : EIATTR_FRAME_SIZE
	.align		4
.L_24:
        /*0054*/ 	.byte	0x04, 0x11
        /*0056*/ 	.short	(.L_26 - .L_25)
	.align		4
.L_25:
        /*0058*/ 	.word	index@(_ZN7cutlass13device_kernelIN5flash19enable_sm80_to_sm89INS1_16FlashAttnFwdSm80INS1_25CollectiveMainloopFwdSm80ILi8ELi2ELb0EN4cute5tupleIJNS5_1CILi128EEENS7_ILi64EEENS7_ILi192EEEEEELi192ENS_10bfloat16_tEfNS_4arch4Sm80ELb0ELb1ELb1ELb1ELb1ELb1ELb1ELb1EEENS1_21CollectiveEpilogueFwdINS6_IJS8_SA_S9_EEENS6_IJNS7_ILi1EEESI_SI_EEESC_SE_Li256ELb1ELb1ELb1ELb0EEENS1_36VarlenDynamicPersistentTileSchedulerILi128ELi64ELi256ELi256ELb1ELb1ELb0ELb1ELb0ELb1EEEEEEEEEvNT_6ParamsE)
        /*005c*/ 	.word	0x00000000


	//----- nvinfo : EIATTR_REGCOUNT
	.align		4
.L_26:
        /*0060*/ 	.byte	0x04, 0x2f
        /*0062*/ 	.short	(.L_28 - .L_27)
	.align		4
.L_27:
        /*0064*/ 	.word	index@(_ZN7cutlass13device_kernelIN5flash19enable_sm80_to_sm89INS1_16FlashAttnFwdSm80INS1_25CollectiveMainloopFwdSm80ILi8ELi2ELb0EN4cute5tupleIJNS5_1CILi128EEENS7_ILi64EEENS7_ILi192EEEEEELi192ENS_10bfloat16_tEfNS_4arch4Sm80ELb0ELb1ELb1ELb1ELb1ELb0ELb1ELb1EEENS1_21CollectiveEpilogueFwdINS6_IJS8_SA_S9_EEENS6_IJNS7_ILi1EEESI_SI_EEESC_SE_Li256ELb1ELb1ELb1ELb0EEENS1_36VarlenDynamicPersistentTileSchedulerILi128ELi64ELi256ELi256ELb1ELb1ELb0ELb1ELb0ELb1EEEEEEEEEvNT_6ParamsE)
        /*0068*/ 	.word	0x00000004


	//----- nvinfo : EIATTR_FRAME_SIZE
	.align		4
.L_28:
        /*006c*/ 	.byte	0x04, 0x11
        /*006e*/ 	.short	(.L_30 - .L_29)
	.align		4
.L_29:
        /*0070*/ 	.word	index@(_ZN7cutlass13device_kernelIN5flash19enable_sm80_to_sm89INS1_16FlashAttnFwdSm80INS1_25CollectiveMainloopFwdSm80ILi8ELi2ELb0EN4cute5tupleIJNS5_1CILi128EEENS7_ILi64EEENS7_ILi192EEEEEELi192ENS_10bfloat16_tEfNS_4arch4Sm80ELb0ELb1ELb1ELb1ELb1ELb0ELb1ELb1EEENS1_21CollectiveEpilogueFwdINS6_IJS8_SA_S9_EEENS6_IJNS7_ILi1EEESI_SI_EEESC_SE_Li256ELb1ELb1ELb1ELb0EEENS1_36VarlenDynamicPersistentTileSchedulerILi128ELi64ELi256ELi256ELb1ELb1ELb0ELb1ELb0ELb1EEEEEEEEEvNT_6ParamsE)
        /*0074*/ 	.word	0x00000000


	//----- nvinfo : EIATTR_REGCOUNT
	.align		4
.L_30:
        /*0078*/ 	.byte	0x04, 0x2f
        /*007a*/ 	.short	(.L_32 - .L_31)
	.align		4
.L_31:
        /*007c*/ 	.word	index@(_ZN7cutlass13device_kernelIN5flash19enable_sm80_to_sm89INS1_16FlashAttnFwdSm80INS1_25CollectiveMainloopFwdSm80ILi8ELi2ELb0EN4cute5tupleIJNS5_1CILi128EEENS7_ILi64EEENS7_ILi192EEEEEELi192ENS_10bfloat16_tEfNS_4arch4Sm80ELb0ELb1ELb1ELb0ELb1ELb0ELb1ELb1EEENS1_21CollectiveEpilogueFwdINS6_IJS8_SA_S9_EEENS6_IJNS7_ILi1EEESI_SI_EEESC_SE_Li256ELb0ELb1ELb1ELb0EEENS1_19SingleTileSchedulerILb0ELb1ELb1ELi128EEEEEEEEEvNT_6ParamsE)
        /*0080*/ 	.word	0x00000004


	//----- nvinfo : EIATTR_FRAME_SIZE
	.align		4
.L_32:
        /*0084*/ 	.byte	0x04, 0x11
        /*0086*/ 	.short	(.L_34 - .L_33)
	.align		4
.L_33:
        /*0088*/ 	.word	index@(_ZN7cutlass13device_kernelIN5flash19enable_sm80_to_sm89INS1_16FlashAttnFwdSm80INS1_25CollectiveMainloopFwdSm80ILi8ELi2ELb0EN4cute5tupleIJNS5_1CILi128EEENS7_ILi64EEENS7_ILi192EEEEEELi192ENS_10bfloat16_tEfNS_4arch4Sm80ELb0ELb1ELb1ELb0ELb1ELb0ELb1ELb1EEENS1_21CollectiveEpilogueFwdINS6_IJS8_SA_S9_EEENS6_IJNS7_ILi1EEESI_SI_EEESC_SE_Li256ELb0ELb1ELb1ELb0EEENS1_19SingleTileSchedulerILb0ELb1ELb1ELi128EEEEEEEEEvNT_6ParamsE)
        /*008c*/ 	.word	0x00000000


	//----- nvinfo : EIATTR_REGCOUNT
	.align		4
.L_34:
        /*0090*/ 	.byte	0x04, 0x2f
        /*0092*/ 	.short	(.L_36 - .L_35)
	.align		4
.L_35:
        /*0094*/ 	.word	index@(_ZN7cutlass13device_kernelIN5flash19enable_sm80_to_sm89INS1_16FlashAttnFwdSm80INS1_25CollectiveMainloopFwdSm80ILi8ELi2ELb0EN4cute5tupleIJNS5_1CILi128EEENS7_ILi64EEENS7_ILi192EEEEEELi192ENS_10bfloat16_tEfNS_4arch4Sm80ELb0ELb0ELb1ELb1ELb1ELb1ELb1ELb1EEENS1_21CollectiveEpilogueFwdINS6_IJS8_SA_S9_EEENS6_IJNS7_ILi1EEESI_SI_EEESC_SE_Li256ELb1ELb1ELb1ELb0EEENS1_36VarlenDynamicPersistentTileSchedulerILi128ELi64ELi256ELi256ELb1ELb1ELb0ELb0ELb1ELb1EEEEEEEEEvNT_6ParamsE)
        /*0098*/ 	.word	0x00000004


	//----- nvinfo : EIATTR_FRAME_SIZE
	.align		4
.L_36:
        /*009c*/ 	.byte	0x04, 0x11
        /*009e*/ 	.short	(.L_38 - .L_37)
	.align		4
.L_37:
        /*00a0*/ 	.word	index@(_ZN7cutlass13device_kernelIN5flash19enable_sm80_to_sm89INS1_16FlashAttnFwdSm80INS1_25CollectiveMainloopFwdSm80ILi8ELi2ELb0EN4cute5tupleIJNS5_1CILi128EEENS7_ILi64EEENS7_ILi192EEEEEELi192ENS_10bfloat16_tEfNS_4arch4Sm80ELb0ELb0ELb1ELb1ELb1ELb1ELb1ELb1EEENS1_21CollectiveEpilogueFwdINS6_IJS8_SA_S9_EEENS6_IJNS7_ILi1EEESI_SI_EEESC_SE_Li256ELb1ELb1ELb1ELb0EEENS1_36VarlenDynamicPersistentTileSchedulerILi128ELi64ELi256ELi256ELb1ELb1ELb0ELb0ELb1ELb1EEEEEEEEEvNT_6ParamsE)
        /*00a4*/ 	.word	0x00000000


	//----- nvinfo : EIATTR_REGCOUNT
	.align		4
.L_38:
        /*00a8*/ 	.byte	0x04, 0x2f
        /*00aa*/ 	.short	(.L_40 - .L_39)
	.align		4
.L_39:
        /*00ac*/ 	.word	index@(_ZN7cutlass13device_kernelIN5flash19enable_sm80_to_sm89INS1_16FlashAttnFwdSm80INS1_25CollectiveMainloopFwdSm80ILi8ELi2ELb0EN4cute5tupleIJNS5_1CILi128EEENS7_ILi64EEENS7_ILi192EEEEEELi192ENS_10bfloat16_tEfNS_4arch4Sm80ELb0ELb0ELb1ELb1ELb1ELb0ELb1ELb1EEENS1_21CollectiveEpilogueFwdINS6_IJS8_SA_S9_EEENS6_IJNS7_ILi1EEESI_SI_EEESC_SE_Li256ELb1ELb1ELb1ELb0EEENS1_36VarlenDynamicPersistentTileSchedulerILi128ELi64ELi256ELi256ELb1ELb1ELb0ELb0ELb1ELb1EEEEEEEEEvNT_6ParamsE)
        /*00b0*/ 	.word	0x00000004


	//----- nvinfo : EIATTR_FRAME_SIZE
	.align		4
.L_40:
        /*00b4*/ 	.byte	0x04, 0x11
        /*00b6*/ 	.short	(.L_42 - .L_41)
	.align		4
.L_41:
        /*00b8*/ 	.word	index@(_ZN7cutlass13device_kernelIN5flash19enable_sm80_to_sm89INS1_16FlashAttnFwdSm80INS1_25CollectiveMainloopFwdSm80ILi8ELi2ELb0EN4cute5tupleIJNS5_1CILi128EEENS7_ILi64EEENS7_ILi192EEEEEELi192ENS_10bfloat16_tEfNS_4arch4Sm80ELb0ELb0ELb1ELb1ELb1ELb0ELb1ELb1EEENS1_21CollectiveEpilogueFwdINS6_IJS8_SA_S9_EEENS6_IJNS7_ILi1EEESI_SI_EEESC_SE_Li256ELb1ELb1ELb1ELb0EEENS1_36VarlenDynamicPersistentTileSchedulerILi128ELi64ELi256ELi256ELb1ELb1ELb0ELb0ELb1ELb1EEEEEEEEEvNT_6ParamsE)
        /*00bc*/ 	.word	0x00000000


	//----- nvinfo : EIATTR_REGCOUNT
	.align		4
.L_42:
        /*00c0*/ 	.byte	0x04, 0x2f
        /*00c2*/ 	.short	(.L_44 - .L_43)
	.align		4
.L_43:
        /*00c4*/ 	.word	index@(_ZN7cutlass13device_kernelIN5flash19enable_sm80_to_sm89INS1_16FlashAttnFwdSm80INS1_25CollectiveMainloopFwdSm80ILi8ELi2ELb0EN4cute5tupleIJNS5_1CILi128EEENS7_ILi64EEENS7_ILi192EEEEEELi192ENS_10bfloat16_tEfNS_4arch4Sm80ELb0ELb0ELb1ELb0ELb1ELb0ELb1ELb1EEENS1_21CollectiveEpilogueFwdINS6_IJS8_SA_S9_EEENS6_IJNS7_ILi1EEESI_SI_EEESC_SE_Li256ELb0ELb1ELb1ELb0EEENS1_19SingleTileSchedulerILb0ELb1ELb1ELi128EEEEEEEEEvNT_6ParamsE)
        /*00c8*/ 	.word	0x00000004


	//----- nvinfo : EIATTR_FRAME_SIZE
	.align		4
.L_44:
        /*00cc*/ 	.byte	0x04, 0x11
        /*00ce*/ 	.short	(.L_46 - .L_45)
	.align		4
.L_45:
        /*00d0*/ 	.word	index@(_ZN7cutlass13device_kernelIN5flash19enable_sm80_to_sm89INS1_16FlashAttnFwdSm80INS1_25CollectiveMainloopFwdSm80ILi8ELi2ELb0EN4cute5tupleIJNS5_1CILi128EEENS7_ILi64EEENS7_ILi192EEEEEELi192ENS_10bfloat16_tEfNS_4arch4Sm80ELb0ELb0ELb1ELb0ELb1ELb0ELb1ELb1EEENS1_21CollectiveEpilogueFwdINS6_IJS8_SA_S9_EEENS6_IJNS7_ILi1EEESI_SI_EEESC_SE_Li256ELb0ELb1ELb1ELb0EEENS1_19SingleTileSchedulerILb0ELb1ELb1ELi128EEEEEEEEEvNT_6ParamsE)
        /*00d4*/ 	.word	0x00000000


	//----- nvinfo : EIATTR_REGCOUNT
	.align		4
.L_46:
        /*00d8*/ 	.byte	0x04, 0x2f
        /*00da*/ 	.short	(.L_48 - .L_47)
	.align		4
.L_47:
        /*00dc*/ 	.word	index@(_ZN7cutlass13device_kernelIN5flash19enable_sm80_to_sm89INS1_16FlashAttnFwdSm80INS1_25CollectiveMainloopFwdSm80ILi8ELi1ELb0EN4cute5tupleIJNS5_1CILi128EEENS7_ILi64EEENS7_ILi192EEEEEELi192ENS_10bfloat16_tEfNS_4arch4Sm80ELb1ELb0ELb1ELb1ELb1ELb1ELb1ELb1EEENS1_21CollectiveEpilogueFwdINS6_IJS8_SA_S9_EEENS6_IJNS7_ILi1EEESI_SI_EEESC_SE_Li256ELb1ELb1ELb1ELb0EEENS1_36VarlenDynamicPersistentTileSchedulerILi128ELi64ELi256ELi256ELb1ELb1ELb0ELb1ELb1ELb1EEEEEEEEEvNT_6ParamsE)
        /*00e0*/ 	.word	0x00000004


	//----- nvinfo : EIATTR_FRAME_SIZE
	.align		4
.L_48:
        /*00e4*/ 	.byte	0x04, 0x11
        /*00e6*/ 	.short	(.L_50 - .L_49)
	.align		4
.L_49:
        /*00e8*/ 	.word	index@(_ZN7cutlass13device_kernelIN5flash19enable_sm80_to_sm89INS1_16FlashAttnFwdSm80INS1_25CollectiveMainloopFwdSm80ILi8ELi1ELb0EN4cute5tupleIJNS5_1CILi128EEENS7_ILi64EEENS7_ILi192EEEEEELi192ENS_10bfloat16_tEfNS_4arch4Sm80ELb1ELb0ELb1ELb1ELb1ELb1ELb1ELb1EEENS1_21CollectiveEpilogueFwdINS6_IJS8_SA_S9_EEENS6_IJNS7_ILi1EEESI_SI_EEESC_SE_Li256ELb1ELb1ELb1ELb0EEENS1_36VarlenDynamicPersistentTileSchedulerILi128ELi64ELi256ELi256ELb1ELb1ELb0ELb1ELb1ELb1EEEEEEEEEvNT_6ParamsE)
        /*00ec*/ 	.word	0x00000000


	//----- nvinfo : EIATTR_REGCOUNT
	.align		4
.L_50:
        /*00f0*/ 	.byte	0x04, 0x2f
        /*00f2*/ 	.short	(.L_52 - .L_51)
	.align		4
.L_51:
        /*00f4*/ 	.word	index@(_ZN7cutlass13device_kernelIN5flash19enable_sm80_to_sm89INS1_16FlashAttnFwdSm80INS1_25CollectiveMainloopFwdSm80ILi8ELi1ELb0EN4cute5tupleIJNS5_1CILi128EEENS7_ILi64EEENS7_ILi192EEEEEELi192ENS_10bfloat16_tEfNS_4arch4Sm80ELb1ELb0ELb1ELb1ELb1ELb0ELb1ELb1EEENS1_21CollectiveEpilogueFwdINS6_IJS8_SA_S9_EEENS6_IJNS7_ILi1EEESI_SI_EEESC_SE_Li256ELb1ELb1ELb1ELb0EEENS1_36VarlenDynamicPersistentTileSchedulerILi128ELi64ELi256ELi256ELb1ELb1ELb0ELb1ELb1ELb1EEEEEEEEEvNT_6ParamsE)
        /*00f8*/ 	.word	0x00000004


	//----- nvinfo : EIATTR_FRAME_SIZE
	.align		4
.L_52:
        /*00fc*/ 	.byte	0x04, 0x11
        /*00fe*/ 	.short	(.L_54 - .L_53)
	.align		4
.L_53:
        /*0100*/ 	.word	index@(_ZN7cutlass13device_kernelIN5flash19enable_sm80_to_sm89INS1_16FlashAttnFwdSm80INS1_25CollectiveMainloopFwdSm80ILi8ELi1ELb0EN4cute5tupleIJNS5_1CILi128EEENS7_ILi64EEENS7_ILi192EEEEEELi192ENS_10bfloat16_tEfNS_4arch4Sm80ELb1ELb0ELb1ELb1ELb1ELb0ELb1ELb1EEENS1_21CollectiveEpilogueFwdINS6_IJS8_SA_S9_EEENS6_IJNS7_ILi1EEESI_SI_EEESC_SE_Li256ELb1ELb1ELb1ELb0EEENS1_36VarlenDynamicPersistentTileSchedulerILi128ELi64ELi256ELi256ELb1ELb1ELb0ELb1ELb1ELb1EEEEEEEEEvNT_6ParamsE)
        /*0104*/ 	.word	0x00000000


	//----- nvinfo : EIATTR_REGCOUNT
	.align		4
.L_54:
        /*0108*/ 	.byte	0x04, 0x2f
        /*010a*/ 	.short	(.L_56 - .L_55)
	.align		4
.L_55:
        /*010c*/ 	.word	index@(_ZN7cutlass13device_kernelIN5flash19enable_sm80_to_sm89INS1_16FlashAttnFwdSm80INS1_25CollectiveMainloopFwdSm80ILi8ELi1ELb0EN4cute5tupleIJNS5_1CILi128EEENS7_ILi64EEENS7_ILi192EEEEEELi192ENS_10bfloat16_tEfNS_4arch4Sm80ELb1ELb0ELb1ELb0ELb1ELb0ELb1ELb1EEENS1_21CollectiveEpilogueFwdINS6_IJS8_SA_S9_EEENS6_IJNS7_ILi1EEESI_SI_EEESC_SE_Li256ELb0ELb1ELb1ELb0EEENS1_30DynamicPersistentTileSchedulerILi256ELi256ELb1ELb1ELb0EEEEEEEEEvNT_6ParamsE)
        /*0110*/ 	.word	0x00000004


	//----- nvinfo : EIATTR_FRAME_SIZE
	.align		4
.L_56:
        /*0114*/ 	.byte	0x04, 0x11
        /*0116*/ 	.short	(.L_58 - .L_57)
	.align		4
.L_57:
        /*0118*/ 	.word	index@(_ZN7cutlass13device_kernelIN5flash19enable_sm80_to_sm89INS1_16FlashAttnFwdSm80INS1_25CollectiveMainloopFwdSm80ILi8ELi1ELb0EN4cute5tupleIJNS5_1CILi128EEENS7_ILi64EEENS7_ILi192EEEEEELi192ENS_10bfloat16_tEfNS_4arch4Sm80ELb1ELb0ELb1ELb0ELb1ELb0ELb1ELb1EEENS1_21CollectiveEpilogueFwdINS6_IJS8_SA_S9_EEENS6_IJNS7_ILi1EEESI_SI_EEESC_SE_Li256ELb0ELb1ELb1ELb0EEENS1_30DynamicPersistentTileSchedulerILi256ELi256ELb1ELb1ELb0EEEEEEEEEvNT_6ParamsE)
        /*011c*/ 	.word	0x00000000


	//----- nvinfo : EIATTR_REGCOUNT
	.align		4
.L_58:
        /*0120*/ 	.byte	0x04, 0x2f
        /*0122*/ 	.short	(.L_60 - .L_59)
	.align		4
.L_59:
        /*0124*/ 	.word	index@(_ZN7cutlass13device_kernelIN5flash19enable_sm80_to_sm89INS1_16FlashAttnFwdSm80INS1_25CollectiveMainloopFwdSm80ILi8ELi1ELb0EN4cute5tupleIJNS5_1CILi128EEENS7_ILi64EEENS7_ILi192EEEEEELi192ENS_10bfloat16_tEfNS_4arch4Sm80ELb0ELb1ELb1ELb1ELb1ELb1ELb1ELb1EEENS1_21CollectiveEpilogueFwdINS6_IJS8_SA_S9_EEENS6_IJNS7_ILi1EEESI_SI_EEESC_SE_Li256ELb1ELb1ELb1ELb0EEENS1_36VarlenDynamicPersistentTileSchedulerILi128ELi64ELi256ELi256ELb1ELb1ELb0ELb1ELb0ELb1EEEEEEEEEvNT_6ParamsE)
        /*0128*/ 	.word	0x00000004


	//----- nvinfo : EIATTR_FRAME_SIZE
	.align		4
.L_60:
        /*012c*/ 	.byte	0x04, 0x11
        /*012e*/ 	.short	(.L_62 - .L_61)
	.align		4
.L_61:
        /*0130*/ 	.word	index@(_ZN7cutlass13device_kernelIN5flash19enable_sm80_to_sm89INS1_16FlashAttnFwdSm80INS1_25CollectiveMainloopFwdSm80ILi8ELi1ELb0EN4cute5tupleIJNS5_1CILi128EEENS7_ILi64EEENS7_ILi192EEEEEELi192ENS_10bfloat16_tEfNS_4arch4Sm80ELb0ELb1ELb1ELb1ELb1ELb1ELb1ELb1EEENS1_21CollectiveEpilogueFwdINS6_IJS8_SA_S9_EEENS6_IJNS7_ILi1EEESI_SI_EEESC_SE_Li256ELb1ELb1ELb1ELb0EEENS1_36VarlenDynamicPersistentTileSchedulerILi128ELi64ELi256ELi256ELb1ELb1ELb0ELb1ELb0ELb1EEEEEEEEEvNT_6ParamsE)
        /*0134*/ 	.word	0x00000000


	//----- nvinfo : EIATTR_REGCOUNT
	.align		4
.L_62:
        /*0138*/ 	.byte	0x04, 0x2f
        /*013a*/ 	.short	(.L_64 - .L_63)
	.align		4
.L_63:
        /*013c*/ 	.word	index@(_ZN7cutlass13device_kernelIN5flash19enable_sm80_to_sm89INS1_16FlashAttnFwdSm80INS1_25CollectiveMainloopFwdSm80ILi8ELi1ELb0EN4cute5tupleIJNS5_1CILi128EEENS7_ILi64EEENS7_ILi192EEEEEELi192ENS_10bfloat16_tEfNS_4arch4Sm80ELb0ELb1ELb1ELb1ELb1ELb0ELb1ELb1EEENS1_21CollectiveEpilogueFwdINS6_IJS8_SA_S9_EEENS6_IJNS7_ILi1EEESI_SI_EEESC_SE_Li256ELb1ELb1ELb1ELb0EEENS1_36VarlenDynamicPersistentTileSchedulerILi128ELi64ELi256ELi256ELb1ELb1ELb0ELb1ELb0ELb1EEEEEEEEEvNT_6ParamsE)
        /*0140*/ 	.word	0x00000004


	//----- nvinfo : EIATTR_FRAME_SIZE
	.align		4
.L_64:
        /*0144*/ 	.byte	0x04, 0x11
        /*0146*/ 	.short	(.L_66 - .L_65)
	.align		4
.L_65:
        /*0148*/ 	.word	index@(_ZN7cutlass13device_kernelIN5flash19enable_sm80_to_sm89INS1_16FlashAttnFwdSm80INS1_25CollectiveMainloopFwdSm80ILi8ELi1ELb0EN4cute5tupleIJNS5_1CILi128EEENS7_ILi64EEENS7_ILi192EEEEEELi192ENS_10bfloat16_tEfNS_4arch4Sm80ELb0ELb1ELb1ELb1ELb1ELb0ELb1ELb1EEENS1_21CollectiveEpilogueFwdINS6_IJS8_SA_S9_EEENS6_IJNS7_ILi1EEESI_SI_EEESC_SE_Li256ELb1ELb1ELb1ELb0EEENS1_36VarlenDynamicPersistentTileSchedulerILi128ELi64ELi256ELi256ELb1ELb1ELb0ELb1ELb0ELb1EEEEEEEEEvNT_6ParamsE)
        /*014c*/ 	.word	0x00000000


	//----- nvinfo : EIATTR_REGCOUNT
	.align		4
.L_66:
        /*0150*/ 	.byte	0x04, 0x2f
        /*0152*/ 	.short	(.L_68 - .L_67)
	.align		4
.L_67:
        /*0154*/ 	.word	index@(_ZN7cutlass13device_kernelIN5flash19enable_sm80_to_sm89INS1_16FlashAttnFwdSm80INS1_25CollectiveMainloopFwdSm80ILi8ELi1ELb0EN4cute5tupleIJNS5_1CILi128EEENS7_ILi64EEENS7_ILi192EEEEEELi192ENS_10bfloat16_tEfNS_4arch4Sm80ELb0ELb1ELb1ELb0ELb1ELb0ELb1ELb1EEENS1_21CollectiveEpilogueFwdINS6_IJS8_SA_S9_EEENS6_IJNS7_ILi1EEESI_SI_EEESC_SE_Li256ELb0ELb1ELb1ELb0EEENS1_19SingleTileSchedulerILb0ELb1ELb1ELi128EEEEEEEEEvNT_6ParamsE)
        /*0158*/ 	.word	0x00000004


	//----- nvinfo : EIATTR_FRAME_SIZE
	.align		4
.L_68:
        /*015c*/ 	.byte	0x04, 0x11
        /*015e*/ 	.short	(.L_70 - .L_69)
	.align		4
.L_69:
        /*0160*/ 	.word	index@(_ZN7cutlass13device_kernelIN5flash19enable_sm80_to_sm89INS1_16FlashAttnFwdSm80INS1_25CollectiveMainloopFwdSm80ILi8ELi1ELb0EN4cute5tupleIJNS5_1CILi128EEENS7_ILi64EEENS7_ILi192EEEEEELi192ENS_10bfloat16_tEfNS_4arch4Sm80ELb0ELb1ELb1ELb0ELb1ELb0ELb1ELb1EEENS1_21CollectiveEpilogueFwdINS6_IJS8_SA_S9_EEENS6_IJNS7_ILi1EEESI_SI_EEESC_SE_Li256ELb0ELb1ELb1ELb0EEENS1_19SingleTileSchedulerILb0ELb1ELb1ELi128EEEEEEEEEvNT_6ParamsE)
        /*0164*/ 	.word	0x00000000


	//----- nvinfo : EIATTR_REGCOUNT
	.align		4
.L_70:
        /*0168*/ 	.byte	0x04, 0x2f
        /*016a*/ 	.short	(.L_72 - .L_71)
	.align		4
.L_71:
        /*016c*/ 	.word	index@(_ZN7cutlass13device_kernelIN5flash19enable_sm80_to_sm89INS1_16FlashAttnFwdSm80INS1_25CollectiveMainloopFwdSm80ILi8ELi1ELb0EN4cute5tupleIJNS5_1CILi128EEENS7_ILi64EEENS7_ILi192EEEEEELi192ENS_10bfloat16_tEfNS_4arch4Sm80ELb0ELb0ELb1ELb1ELb1ELb1ELb1ELb1EEENS1_21CollectiveEpilogueFwdINS6_IJS8_SA_S9_EEENS6_IJNS7_ILi1EEESI_SI_EEESC_SE_Li256ELb1ELb1ELb1ELb0EEENS1_36VarlenDynamicPersistentTileSchedulerILi128ELi64ELi256ELi256ELb1ELb1ELb0ELb0ELb1ELb1EEEEEEEEEvNT_6ParamsE)
        /*0170*/ 	.word	0x00000004


	//----- nvinfo : EIATTR_FRAME_SIZE
	.align		4
.L_72:
        /*0174*/ 	.byte	0x04, 0x11
        /*0176*/ 	.short	(.L_74 - .L_73)
	.align		4
.L_73:
        /*0178*/ 	.word	index@(_ZN7cutlass13device_kernelIN5flash19enable_sm80_to_sm89INS1_16FlashAttnFwdSm80INS1_25CollectiveMainloopFwdSm80ILi8ELi1ELb0EN4cute5tupleIJNS5_1CILi128EEENS7_ILi64EEENS7_ILi192EEEEEELi192ENS_10bfloat16_tEfNS_4arch4Sm80ELb0ELb0ELb1ELb1ELb1ELb1ELb1ELb1EEENS1_21CollectiveEpilogueFwdINS6_IJS8_SA_S9_EEENS6_IJNS7_ILi1EEESI_SI_EEESC_SE_Li256ELb1ELb1ELb1ELb0EEENS1_36VarlenDynamicPersistentTileSchedulerILi128ELi64ELi256ELi256ELb1ELb1ELb0ELb0ELb1ELb1EEEEEEEEEvNT_6ParamsE)
        /*017c*/ 	.word	0x00000000


	//----- nvinfo : EIATTR_REGCOUNT
	.align		4
.L_74:
        /*0180*/ 	.byte	0x04, 0x2f
        /*0182*/ 	.short	(.L_76 - .L_75)
	.align		4
.L_75:
        /*0184*/ 	.word	index@(_ZN7cutlass13device_kernelIN5flash19enable_sm80_to_sm89INS1_16FlashAttnFwdSm80INS1_25CollectiveMainloopFwdSm80ILi8ELi1ELb0EN4cute5tupleIJNS5_1CILi128EEENS7_ILi64EEENS7_ILi192EEEEEELi192ENS_10bfloat16_tEfNS_4arch4Sm80ELb0ELb0ELb1ELb1ELb1ELb0ELb1ELb1EEENS1_21CollectiveEpilogueFwdINS6_IJS8_SA_S9_EEENS6_IJNS7_ILi1EEESI_SI_EEESC_SE_Li256ELb1ELb1ELb1ELb0EEENS1_36VarlenDynamicPersistentTileSchedulerILi128ELi64ELi256ELi256ELb1ELb1ELb0ELb0ELb1ELb1EEEEEEEEEvNT_6ParamsE)
        /*0188*/ 	.word	0x00000004


	//----- nvinfo : EIATTR_FRAME_SIZE
	.align		4
.L_76:
        /*018c*/ 	.byte	0x04, 0x11
        /*018e*/ 	.short	(.L_78 - .L_77)
	.align		4
.L_77:
        /*0190*/ 	.word	index@(_ZN7cutlass13device_kernelIN5flash19enable_sm80_to_sm89INS1_16FlashAttnFwdSm80INS1_25CollectiveMainloopFwdSm80ILi8ELi1ELb0EN4cute5tupleIJNS5_1CILi128EEENS7_ILi64EEENS7_ILi192EEEEEELi192ENS_10bfloat16_tEfNS_4arch4Sm80ELb0ELb0ELb1ELb1ELb1ELb0ELb1ELb1EEENS1_21CollectiveEpilogueFwdINS6_IJS8_SA_S9_EEENS6_IJNS7_ILi1EEESI_SI_EEESC_SE_Li256ELb1ELb1ELb1ELb0EEENS1_36VarlenDynamicPersistentTileSchedulerILi128ELi64ELi256ELi256ELb1ELb1ELb0ELb0ELb1ELb1EEEEEEEEEvNT_6ParamsE)
        /*0194*/ 	.word	0x00000000


	//----- nvinfo : EIATTR_REGCOUNT
	.align		4
.L_78:
        /*0198*/ 	.byte	0x04, 0x2f
        /*019a*/ 	.short	(.L_80 - .L_79)
	.align		4
.L_79:
        /*019c*/ 	.word	index@(_ZN7cutlass13device_kernelIN5flash19enable_sm80_to_sm89INS1_16FlashAttnFwdSm80INS1_25CollectiveMainloopFwdSm80ILi8ELi1ELb0EN4cute5tupleIJNS5_1CILi128EEENS7_ILi64EEENS7_ILi192EEEEEELi192ENS_10bfloat16_tEfNS_4arch4Sm80ELb0ELb0ELb1ELb0ELb1ELb0ELb1ELb1EEENS1_21CollectiveEpilogueFwdINS6_IJS8_SA_S9_EEENS6_IJNS7_ILi1EEESI_SI_EEESC_SE_Li256ELb0ELb1ELb1ELb0EEENS1_19SingleTileSchedulerILb0ELb1ELb1ELi128EEEEEEEEEvNT_6ParamsE)
        /*01a0*/ 	.word	0x00000004


	//----- nvinfo : EIATTR_FRAME_SIZE
	.align		4
.L_80:
        /*01a4*/ 	.byte	0x04, 0x11
        /*01a6*/ 	.short	(.L_82 - .L_81)
	.align		4
.L_81:
        /*01a8*/ 	.word	index@(_ZN7cutlass13device_kernelIN5flash19enable_sm80_to_sm89INS1_16FlashAttnFwdSm80INS1_25CollectiveMainloopFwdSm80ILi8ELi1ELb0EN4cute5tupleIJNS5_1CILi128EEENS7_ILi64EEENS7_ILi192EEEEEELi192ENS_10bfloat16_tEfNS_4arch4Sm80ELb0ELb0ELb1ELb0ELb1ELb0ELb1ELb1EEENS1_21CollectiveEpilogueFwdINS6_IJS8_SA_S9_EEENS6_IJNS7_ILi1EEESI_SI_EEESC_SE_Li256ELb0ELb1ELb1ELb0EEENS1_19SingleTileSchedulerILb0ELb1ELb1ELi128EEEEEEEEEvNT_6ParamsE)
        /*01ac*/ 	.word	0x00000000


	//----- nvinfo : EIATTR_MIN_STACK_SIZE
	.align		4
.L_82:
        /*01b0*/ 	.byte	0x04, 0x12
        /*01b2*/ 	.short	(.L_84 - .L_83)
	.align		4
.L_83:
        /*01b4*/ 	.word	index@(_ZN7cutlass13device_kernelIN5flash19enable_sm80_to_sm89INS1_16FlashAttnFwdSm80INS1_25CollectiveMainloopFwdSm80ILi8ELi1ELb0EN4cute5tupleIJNS5_1CILi128EEENS7_ILi64EEENS7_ILi192EEEEEELi192ENS_10bfloat16_tEfNS_4arch4Sm80ELb0ELb0ELb1ELb0ELb1ELb0ELb1ELb1EEENS1_21CollectiveEpilogueFwdINS6_IJS8_SA_S9_EEENS6_IJNS7_ILi1EEESI_SI_EEESC_SE_Li256ELb0ELb1ELb1ELb0EEENS1_19SingleTileSchedulerILb0ELb1ELb1ELi128EEEEEEEEEvNT_6ParamsE)
        /*01b8*/ 	.word	0x00000000


	//----- nvinfo : EIATTR_MIN_STACK_SIZE
	.align		4
.L_84:
        /*01bc*/ 	.byte	0x04, 0x12
        /*01be*/ 	.short	(.L_86 - .L_85)
	.align		4
.L_85:
        /*01c0*/ 	.word	index@(_ZN7cutlass13device_kernelIN5flash19enable_sm80_to_sm89INS1_16FlashAttnFwdSm80INS1_25CollectiveMainloopFwdSm80ILi8ELi1ELb0EN4cute5tupleIJNS5_1CILi128EEENS7_ILi64EEENS7_ILi192EEEEEELi192ENS_10bfloat16_tEfNS_4arch4Sm80ELb0ELb0ELb1ELb1ELb1ELb0ELb1ELb1EEENS1_21CollectiveEpilogueFwdINS6_IJS8_SA_S9_EEENS6_IJNS7_ILi1EEESI_SI_EEESC_SE_Li256ELb1ELb1ELb1ELb0EEENS1_36VarlenDynamicPersistentTileSchedulerILi128ELi64ELi256ELi256ELb1ELb1ELb0ELb0ELb1ELb1EEEEEEEEEvNT_6ParamsE)
        /*01c4*/ 	.word	0x00000000


	//----- nvinfo : EIATTR_MIN_STACK_SIZE
	.align		4
.L_86:
        /*01c8*/ 	.byte	0x04, 0x12
        /*01ca*/ 	.short	(.L_88 - .L_87)
	.align		4
.L_87:
        /*01cc*/ 	.word	index@(_ZN7cutlass13device_kernelIN5flash19enable_sm80_to_sm89INS1_16FlashAttnFwdSm80INS1_25CollectiveMainloopFwdSm80ILi8ELi1ELb0EN4cute5tupleIJNS5_1CILi128EEENS7_ILi64EEENS7_ILi192EEEEEELi192ENS_10bfloat16_tEfNS_4arch4Sm80ELb0ELb0ELb1ELb1ELb1ELb1ELb1ELb1EEENS1_21CollectiveEpilogueFwdINS6_IJS8_SA_S9_EEENS6_IJNS7_ILi1EEESI_SI_EEESC_SE_Li256ELb1ELb1ELb1ELb0EEENS1_36VarlenDynamicPersistentTileSchedulerILi128ELi64ELi256ELi256ELb1ELb1ELb0ELb0ELb1ELb1EEEEEEEEEvNT_6ParamsE)
        /*01d0*/ 	.word	0x00000000


	//----- nvinfo : EIATTR_MIN_STACK_SIZE
	.align		4
.L_88:
        /*01d4*/ 	.byte	0x04, 0x12
        /*01d6*/ 	.short	(.L_90 - .L_89)
	.align		4
.L_89:
        /*01d8*/ 	.word	index@(_ZN7cutlass13device_kernelIN5flash19enable_sm80_to_sm89INS1_16FlashAttnFwdSm80INS1_25CollectiveMainloopFwdSm80ILi8ELi1ELb0EN4cute5tupleIJNS5_1CILi128EEENS7_ILi64EEENS7_ILi192EEEEEELi192ENS_10bfloat16_tEfNS_4arch4Sm80ELb0ELb1ELb1ELb0ELb1ELb0ELb1ELb1EEENS1_21CollectiveEpilogueFwdINS6_IJS8_SA_S9_EEENS6_IJNS7_ILi1EEESI_SI_EEESC_SE_Li256ELb0ELb1ELb1ELb0EEENS1_19SingleTileSchedulerILb0ELb1ELb1ELi128EEEEEEEEEvNT_6ParamsE)
        /*01dc*/ 	.word	0x00000000


	//----- nvinfo : EIATTR_MIN_STACK_SIZE
	.align		4
.L_90:
        /*01e0*/ 	.byte	0x04, 0x12
        /*01e2*/ 	.short	(.L_92 - .L_91)
	.align		4
.L_91:
        /*01e4*/ 	.word	index@(_ZN7cutlass13device_kernelIN5flash19enable_sm80_to_sm89INS1_16FlashAttnFwdSm80INS1_25CollectiveMainloopFwdSm80ILi8ELi1ELb0EN4cute5tupleIJNS5_1CILi128EEENS7_ILi64EEENS7_ILi192EEEEEELi192ENS_10bfloat16_tEfNS_4arch4Sm80ELb0ELb1ELb1ELb1ELb1ELb0ELb1ELb1EEENS1_21CollectiveEpilogueFwdINS6_IJS8_SA_S9_EEENS6_IJNS7_ILi1EEESI_SI_EEESC_SE_Li256ELb1ELb1ELb1ELb0EEENS1_36VarlenDynamicPersistentTileSchedulerILi128ELi64ELi256ELi256ELb1ELb1ELb0ELb1ELb0ELb1EEEEEEEEEvNT_6ParamsE)
        /*01e8*/ 	.word	0x00000000


	//----- nvinfo : EIATTR_MIN_STACK_SIZE
	.align		4
.L_92:
        /*01ec*/ 	.byte	0x04, 0x12
        /*01ee*/ 	.short	(.L_94 - .L_93)
	.align		4
.L_93:
        /*01f0*/ 	.word	index@(_ZN7cutlass13device_kernelIN5flash19enable_sm80_to_sm89INS1_16FlashAttnFwdSm80INS1_25CollectiveMainloopFwdSm80ILi8ELi1ELb0EN4cute5tupleIJNS5_1CILi128EEENS7_ILi64EEENS7_ILi192EEEEEELi192ENS_10bfloat16_tEfNS_4arch4Sm80ELb0ELb1ELb1ELb1ELb1ELb1ELb1ELb1EEENS1_21CollectiveEpilogueFwdINS6_IJS8_SA_S9_EEENS6_IJNS7_ILi1EEESI_SI_EEESC_SE_Li256ELb1ELb1ELb1ELb0EEENS1_36VarlenDynamicPersistentTileSchedulerILi128ELi64ELi256ELi256ELb1ELb1ELb0ELb1ELb0ELb1EEEEEEEEEvNT_6ParamsE)
        /*01f4*/ 	.word	0x00000000


	//----- nvinfo : EIATTR_MIN_STACK_SIZE
	.align		4
.L_94:
        /*01f8*/ 	.byte	0x04, 0x12
        /*01fa*/ 	.short	(.L_96 - .L_95)
	.align		4
.L_95:
        /*01fc*/ 	.word	index@(_ZN7cutlass13device_kernelIN5flash19enable_sm80_to_sm89INS1_16FlashAttnFwdSm80INS1_25CollectiveMainloopFwdSm80ILi8ELi1ELb0EN4cute5tupleIJNS5_1CILi128EEENS7_ILi64EEENS7_ILi192EEEEEELi192ENS_10bfloat16_tEfNS_4arch4Sm80ELb1ELb0ELb1ELb0ELb1ELb0ELb1ELb1EEENS1_21CollectiveEpilogueFwdINS6_IJS8_SA_S9_EEENS6_IJNS7_ILi1EEESI_SI_EEESC_SE_Li256ELb0ELb1ELb1ELb0EEENS1_30DynamicPersistentTileSchedulerILi256ELi256ELb1ELb1ELb0EEEEEEEEEvNT_6ParamsE)
        /*0200*/ 	.word	0x00000000


	//----- nvinfo : EIATTR_MIN_STACK_SIZE
	.align		4
.L_96:
        /*0204*/ 	.byte	0x04, 0x12
        /*0206*/ 	.short	(.L_98 - .L_97)
	.align		4
.L_97:
        /*0208*/ 	.word	index@(_ZN7cutlass13device_kernelIN5flash19enable_sm80_to_sm89INS1_16FlashAttnFwdSm80INS1_25CollectiveMainloopFwdSm80ILi8ELi1ELb0EN4cute5tupleIJNS5_1CILi128EEENS7_ILi64EEENS7_ILi192EEEEEELi192ENS_10bfloat16_tEfNS_4arch4Sm80ELb1ELb0ELb1ELb1ELb1ELb0ELb1ELb1EEENS1_21CollectiveEpilogueFwdINS6_IJS8_SA_S9_EEENS6_IJNS7_ILi1EEESI_SI_EEESC_SE_Li256ELb1ELb1ELb1ELb0EEENS1_36VarlenDynamicPersistentTileSchedulerILi128ELi64ELi256ELi256ELb1ELb1ELb0ELb1ELb1ELb1EEEEEEEEEvNT_6ParamsE)
        /*020c*/ 	.word	0x00000000


	//----- nvinfo : EIATTR_MIN_STACK_SIZE
	.align		4
.L_98:
        /*0210*/ 	.byte	0x04, 0x12
        /*0212*/ 	.short	(.L_100 - .L_99)
	.align		4
.L_99:
        /*0214*/ 	.word	index@(_ZN7cutlass13device_kernelIN5flash19enable_sm80_to_sm89INS1_16FlashAttnFwdSm80INS1_25CollectiveMainloopFwdSm80ILi8ELi1ELb0EN4cute5tupleIJNS5_1CILi128EEENS7_ILi64EEENS7_ILi192EEEEEELi192ENS_10bfloat16_tEfNS_4arch4Sm80ELb1ELb0ELb1ELb1ELb1ELb1ELb1ELb1EEENS1_21CollectiveEpilogueFwdINS6_IJS8_SA_S9_EEENS6_IJNS7_ILi1EEESI_SI_EEESC_SE_Li256ELb1ELb1ELb1ELb0EEENS1_36VarlenDynamicPersistentTileSchedulerILi128ELi64ELi256ELi256ELb1ELb1ELb0ELb1ELb1ELb1EEEEEEEEEvNT_6ParamsE)
        /*0218*/ 	.word	0x00000000


	//----- nvinfo : EIATTR_MIN_STACK_SIZE
	.align		4
.L_100:
        /*021c*/ 	.byte	0x04, 0x12
        /*021e*/ 	.short	(.L_102 - .L_101)
	.align		4
.L_101:
        /*0220*/ 	.word	index@(_ZN7cutlass13device_kernelIN5flash19enable_sm80_to_sm89INS1_16FlashAttnFwdSm80INS1_25CollectiveMainloopFwdSm80ILi8ELi2ELb0EN4cute5tupleIJNS5_1CILi128EEENS7_ILi64EEENS7_ILi192EEEEEELi192ENS_10bfloat16_tEfNS_4arch4Sm80ELb0ELb0ELb1ELb0ELb1ELb0ELb1ELb1EEENS1_21CollectiveEpilogueFwdINS6_IJS8_SA_S9_EEENS6_IJNS7_ILi1EEESI_SI_EEESC_SE_Li256ELb0ELb1ELb1ELb0EEENS1_19SingleTileSchedulerILb0ELb1ELb1ELi128EEEEEEEEEvNT_6ParamsE)
        /*0224*/ 	.word	0x00000000


	//----- nvinfo : EIATTR_MIN_STACK_SIZE
	.align		4
.L_102:
        /*0228*/ 	.byte	0x04, 0x12
        /*022a*/ 	.short	(.L_104 - .L_103)
	.align		4
.L_103:
        /*022c*/ 	.word	index@(_ZN7cutlass13device_kernelIN5flash19enable_sm80_to_sm89INS1_16FlashAttnFwdSm80INS1_25CollectiveMainloopFwdSm80ILi8ELi2ELb0EN4cute5tupleIJNS5_1CILi128EEENS7_ILi64EEENS7_ILi192EEEEEELi192ENS_10bfloat16_tEfNS_4arch4Sm80ELb0ELb0ELb1ELb1ELb1ELb0ELb1ELb1EEENS1_21CollectiveEpilogueFwdINS6_IJS8_SA_S9_EEENS6_IJNS7_ILi1EEESI_SI_EEESC_SE_Li256ELb1ELb1ELb1ELb0EEENS1_36VarlenDynamicPersistentTileSchedulerILi128ELi64ELi256ELi256ELb1ELb1ELb0ELb0ELb1ELb1EEEEEEEEEvNT_6ParamsE)
        /*0230*/ 	.word	0x00000000


	//----- nvinfo : EIATTR_MIN_STACK_SIZE
	.align		4
.L_104:
        /*0234*/ 	.byte	0x04, 0x12
        /*0236*/ 	.short	(.L_106 - .L_105)
	.align		4
.L_105:
        /*0238*/ 	.word	index@(_ZN7cutlass13device_kernelIN5flash19enable_sm80_to_sm89INS1_16FlashAttnFwdSm80INS1_25CollectiveMainloopFwdSm80ILi8ELi2ELb0EN4cute5tupleIJNS5_1CILi128EEENS7_ILi64EEENS7_ILi192EEEEEELi192ENS_10bfloat16_tEfNS_4arch4Sm80ELb0ELb0ELb1ELb1ELb1ELb1ELb1ELb1EEENS1_21CollectiveEpilogueFwdINS6_IJS8_SA_S9_EEENS6_IJNS7_ILi1EEESI_SI_EEESC_SE_Li256ELb1ELb1ELb1ELb0EEENS1_36VarlenDynamicPersistentTileSchedulerILi128ELi64ELi256ELi256ELb1ELb1ELb0ELb0ELb1ELb1EEEEEEEEEvNT_6ParamsE)
        /*023c*/ 	.word	0x00000000


	//----- nvinfo : EIATTR_MIN_STACK_SIZE
	.align		4
.L_106:
        /*0240*/ 	.byte	0x04, 0x12
        /*0242*/ 	.short	(.L_108 - .L_107)
	.align		4
.L_107:
        /*0244*/ 	.word	index@(_ZN7cutlass13device_kernelIN5flash19enable_sm80_to_sm89INS1_16FlashAttnFwdSm80INS1_25CollectiveMainloopFwdSm80ILi8ELi2ELb0EN4cute5tupleIJNS5_1CILi128EEENS7_ILi64EEENS7_ILi192EEEEEELi192ENS_10bfloat16_tEfNS_4arch4Sm80ELb0ELb1ELb1ELb0ELb1ELb0ELb1ELb1EEENS1_21CollectiveEpilogueFwdINS6_IJS8_SA_S9_EEENS6_IJNS7_ILi1EEESI_SI_EEESC_SE_Li256ELb0ELb1ELb1ELb0EEENS1_19SingleTileSchedulerILb0ELb1ELb1ELi128EEEEEEEEEvNT_6ParamsE)
        /*0248*/ 	.word	0x00000000


	//----- nvinfo : EIATTR_MIN_STACK_SIZE
	.align		4
.L_108:
        /*024c*/ 	.byte	0x04, 0x12
        /*024e*/ 	.short	(.L_110 - .L_109)
	.align		4
.L_109:
        /*0250*/ 	.word	index@(_ZN7cutlass13device_kernelIN5flash19enable_sm80_to_sm89INS1_16FlashAttnFwdSm80INS1_25CollectiveMainloopFwdSm80ILi8ELi2ELb0EN4cute5tupleIJNS5_1CILi128EEENS7_ILi64EEENS7_ILi192EEEEEELi192ENS_10bfloat16_tEfNS_4arch4Sm80ELb0ELb1ELb1ELb1ELb1ELb0ELb1ELb1EEENS1_21CollectiveEpilogueFwdINS6_IJS8_SA_S9_EEENS6_IJNS7_ILi1EEESI_SI_EEESC_SE_Li256ELb1ELb1ELb1ELb0EEENS1_36VarlenDynamicPersistentTileSchedulerILi128ELi64ELi256ELi256ELb1ELb1ELb0ELb1ELb0ELb1EEEEEEEEEvNT_6ParamsE)
        /*0254*/ 	.word	0x00000000


	//----- nvinfo : EIATTR_MIN_STACK_SIZE
	.align		4
.L_110:
        /*0258*/ 	.byte	0x04, 0x12
        /*025a*/ 	.short	(.L_112 - .L_111)
	.align		4
.L_111:
        /*025c*/ 	.word	index@(_ZN7cutlass13device_kernelIN5flash19enable_sm80_to_sm89INS1_16FlashAttnFwdSm80INS1_25CollectiveMainloopFwdSm80ILi8ELi2ELb0EN4cute5tupleIJNS5_1CILi128EEENS7_ILi64EEENS7_ILi192EEEEEELi192ENS_10bfloat16_tEfNS_4arch4Sm80ELb0ELb1ELb1ELb1ELb1ELb1ELb1ELb1EEENS1_21CollectiveEpilogueFwdINS6_IJS8_SA_S9_EEENS6_IJNS7_ILi1EEESI_SI_EEESC_SE_Li256ELb1ELb1ELb1ELb0EEENS1_36VarlenDynamicPersistentTileSchedulerILi128ELi64ELi256ELi256ELb1ELb1ELb0ELb1ELb0ELb1EEEEEEEEEvNT_6ParamsE)
        /*0260*/ 	.word	0x00000000


	//----- nvinfo : EIATTR_MIN_STACK_SIZE
	.align		4
.L_112:
        /*0264*/ 	.byte	0x04, 0x12
        /*0266*/ 	.short	(.L_114 - .L_113)
	.align		4
.L_113:
        /*0268*/ 	.word	index@(_ZN7cutlass13device_kernelIN5flash19enable_sm80_to_sm89INS1_16FlashAttnFwdSm80INS1_25CollectiveMainloopFwdSm80ILi8ELi2ELb0EN4cute5tupleIJNS5_1CILi128EEENS7_ILi64EEENS7_ILi192EEEEEELi192ENS_10bfloat16_tEfNS_4arch4Sm80ELb1ELb0ELb1ELb0ELb1ELb0ELb1ELb1EEENS1_21CollectiveEpilogueFwdINS6_IJS8_SA_S9_EEENS6_IJNS7_ILi1EEESI_SI_EEESC_SE_Li256ELb0ELb1ELb1ELb0EEENS1_30DynamicPersistentTileSchedulerILi256ELi256ELb1ELb1ELb0EEEEEEEEEvNT_6ParamsE)
        /*026c*/ 	.word	0x00000000


	//----- nvinfo : EIATTR_MIN_STACK_SIZE
	.align		4
.L_114:
        /*0270*/ 	.byte	0x04, 0x12
        /*0272*/ 	.short	(.L_116 - .L_115)
	.align		4
.L_115:
        /*0274*/ 	.word	index@(_ZN7cutlass13device_kernelIN5flash19enable_sm80_to_sm89INS1_16FlashAttnFwdSm80INS1_25CollectiveMainloopFwdSm80ILi8ELi2ELb0EN4cute5tupleIJNS5_1CILi128EEENS7_ILi64EEENS7_ILi192EEEEEELi192ENS_10bfloat16_tEfNS_4arch4Sm80ELb1ELb0ELb1ELb1ELb1ELb0ELb1ELb1EEENS1_21CollectiveEpilogueFwdINS6_IJS8_SA_S9_EEENS6_IJNS7_ILi1EEESI_SI_EEESC_SE_Li256ELb1ELb1ELb1ELb0EEENS1_36VarlenDynamicPersistentTileSchedulerILi128ELi64ELi256ELi256ELb1ELb1ELb0ELb1ELb1ELb1EEEEEEEEEvNT_6ParamsE)
        /*0278*/ 	.word	0x00000000


	//----- nvinfo : EIATTR_MIN_STACK_SIZE
	.align		4
.L_116:
        /*027c*/ 	.byte	0x04, 0x12
        /*027e*/ 	.short	(.L_118 - .L_117)
	.align		4
.L_117:
        /*0280*/ 	.word	index@(_ZN7cutlass13device_kernelIN5flash19enable_sm80_to_sm89INS1_16FlashAttnFwdSm80INS1_25CollectiveMainloopFwdSm80ILi8ELi2ELb0EN4cute5tupleIJNS5_1CILi128EEENS7_ILi64EEENS7_ILi192EEEEEELi192ENS_10bfloat16_tEfNS_4arch4Sm80ELb1ELb0ELb1ELb1ELb1ELb1ELb1ELb1EEENS1_21CollectiveEpilogueFwdINS6_IJS8_SA_S9_EEENS6_IJNS7_ILi1EEESI_SI_EEESC_SE_Li256ELb1ELb1ELb1ELb0EEENS1_36VarlenDynamicPersistentTileSchedulerILi128ELi64ELi256ELi256ELb1ELb1ELb0ELb1ELb1ELb1EEEEEEEEEvNT_6ParamsE)
        /*0284*/ 	.word	0x00000000
.L_118:


//--------------------- .nv.compat                --------------------------
	.section	.nv.compat,"",@"SHT_CUDA_COMPAT_INFO"
	.align	4
        /*0000*/ 	.byte	0x02, 0x09, 0x01, 0x00, 0x02, 0x02, 0x01, 0x00, 0x02, 0x05, 0x05, 0x00, 0x03, 0x07, 0x01, 0x01
        /*0010*/ 	.byte	0x02, 0x03, 0x00, 0x00, 0x02, 0x06, 0x01, 0x00, 0x04, 0x0b, 0x08, 0x00, 0x00, 0x00, 0x00, 0x00
        /*0020*/ 	.byte	0x00, 0x00, 0x00, 0x00


//--------------------- .nv.info._ZN7cutlass13device_kernelIN5flash19enable_sm80_to_sm89INS1_16FlashAttnFwdSm80INS1_25CollectiveMainloopFwdSm80ILi8ELi1ELb0EN4cute5tupleIJNS5_1CILi128EEENS7_ILi64EEENS7_ILi192EEEEEELi192ENS_10bfloat16_tEfNS_4arch4Sm80ELb0ELb0ELb1ELb0ELb1ELb0ELb1ELb1EEENS1_21CollectiveEpilogueFwdINS6_IJS8_SA_S9_EEENS6_IJNS7_ILi1EEESI_SI_EEESC_SE_Li256ELb0ELb1ELb1ELb0EEENS1_19SingleTileSchedulerILb0ELb1ELb1ELi128EEEEEEEEEvNT_6ParamsE --------------------------
	.section	.nv.info._ZN7cutlass13device_kernelIN5flash19enable_sm80_to_sm89INS1_16FlashAttnFwdSm80INS1_25CollectiveMainloopFwdSm80ILi8ELi1ELb0EN4cute5tupleIJNS5_1CILi128EEENS7_ILi64EEENS7_ILi192EEEEEELi192ENS_10bfloat16_tEfNS_4arch4Sm80ELb0ELb0ELb1ELb0ELb1ELb0ELb1ELb1EEENS1_21CollectiveEpilogueFwdINS6_IJS8_SA_S9_EEENS6_IJNS7_ILi1EEESI_SI_EEESC_SE_Li256ELb0ELb1ELb1ELb0EEENS1_19SingleTileSchedulerILb0ELb1ELb1ELi128EEEEEEEEEvNT_6ParamsE,"",@"SHT_CUDA_INFO"
	.sectionflags	@""
	.align	4


	//----- nvinfo : EIATTR_CUDA_API_VERSION
	.align		4
        /*0000*/ 	.byte	0x04, 0x37
        /*0002*/ 	.short	(.L_120 - .L_119)
.L_119:
        /*0004*/ 	.word	0x00000082


	//----- nvinfo : EIATTR_KPARAM_INFO
	.align		4
.L_120:
        /*0008*/ 	.byte	0x04, 0x17
        /*000a*/ 	.short	(.L_122 - .L_121)
.L_121:
        /*000c*/ 	.word	0x00000000
        /*0010*/ 	.short	0x0000
        /*0012*/ 	.short	0x0000
        /*0014*/ 	.byte	0x00, 0xf0, 0x61, 0x10


	//----- nvinfo : EIATTR_SPARSE_MMA_MASK
	.align		4
.L_122:
        /*0018*/ 	.byte	0x03, 0x50
        /*001a*/ 	.short	0x0000


	//----- nvinfo : EIATTR_MAXREG_COUNT
	.align		4
        /*001c*/ 	.byte	0x03, 0x1b
        /*001e*/ 	.short	0x00ff


	//----- nvinfo : EIATTR_MERCURY_ISA_VERSION
	.align		4
        /*0020*/ 	.byte	0x03, 0x5f
        /*0022*/ 	.short	0x0101


	//----- nvinfo : EIATTR_EXIT_INSTR_OFFSETS
	.align		4
        /*0024*/ 	.byte	0x04, 0x1c
        /*0026*/ 	.short	(.L_124 - .L_123)


	//   ....[0]....
.L_123:
        /*0028*/ 	.word	0x00000010


	//----- nvinfo : EIATTR_MAX_THREADS
	.align		4
.L_124:
        /*002c*/ 	.byte	0x04, 0x05
        /*002e*/ 	.short	(.L_126 - .L_125)
.L_125:
        /*0030*/ 	.word	0x00000100
        /*0034*/ 	.word	0x00000001
        /*0038*/ 	.word	0x00000001


	//----- nvinfo : EIATTR_CBANK_PARAM_SIZE
	.align		4
.L_126:
        /*003c*/ 	.byte	0x03, 0x19
        /*003e*/ 	.short	0x0418


	//----- nvinfo : EIATTR_PARAM_CBANK
	.align		4
        /*0040*/ 	.byte	0x04, 0x0a
        /*0042*/ 	.short	(.L_128 - .L_127)
	.align		4
.L_127:
        /*0044*/ 	.word	index@(.nv.constant0._ZN7cutlass13device_kernelIN5flash19enable_sm80_to_sm89INS1_16FlashAttnFwdSm80INS1_25CollectiveMainloopFwdSm80ILi8ELi1ELb0EN4cute5tupleIJNS5_1CILi128EEENS7_ILi64EEENS7_ILi192EEEEEELi192ENS_10bfloat16_tEfNS_4arch4Sm80ELb0ELb0ELb1ELb0ELb1ELb0ELb1ELb1EEENS1_21CollectiveEpilogueFwdINS6_IJS8_SA_S9_EEENS6_IJNS7_ILi1EEESI_SI_EEESC_SE_Li256ELb0ELb1ELb1ELb0EEENS1_19SingleTileSchedulerILb0ELb1ELb1ELi128EEEEEEEEEvNT_6ParamsE)
        /*0048*/ 	.short	0x0210
        /*004a*/ 	.short	0x0418


	//----- nvinfo : EIATTR_SW_WAR
	.align		4
.L_128:
        /*004c*/ 	.byte	0x04, 0x36
        /*004e*/ 	.short	(.L_130 - .L_129)
.L_129:
        /*0050*/ 	.word	0x00000008
.L_130:


//--------------------- .nv.info._ZN7cutlass13device_kernelIN5flash19enable_sm80_to_sm89INS1_16FlashAttnFwdSm80INS1_25CollectiveMainloopFwdSm80ILi8ELi1ELb0EN4cute5tupleIJNS5_1CILi128EEENS7_ILi64EEENS7_ILi192EEEEEELi192ENS_10bfloat16_tEfNS_4arch4Sm80ELb0ELb0ELb1ELb1ELb1ELb0ELb1ELb1EEENS1_21CollectiveEpilogueFwdINS6_IJS8_SA_S9_EEENS6_IJNS7_ILi1EEESI_SI_EEESC_SE_Li256ELb1ELb1ELb1ELb0EEENS1_36VarlenDynamicPersistentTileSchedulerILi128ELi64ELi256ELi256ELb1ELb1ELb0ELb0ELb1ELb1EEEEEEEEEvNT_6ParamsE --------------------------
	.section	.nv.info._ZN7cutlass13device_kernelIN5flash19enable_sm80_to_sm89INS1_16FlashAttnFwdSm80INS1_25CollectiveMainloopFwdSm80ILi8ELi1ELb0EN4cute5tupleIJNS5_1CILi128EEENS7_ILi64EEENS7_ILi192EEEEEELi192ENS_10bfloat16_tEfNS_4arch4Sm80ELb0ELb0ELb1ELb1ELb1ELb0ELb1ELb1EEENS1_21CollectiveEpilogueFwdINS6_IJS8_SA_S9_EEENS6_IJNS7_ILi1EEESI_SI_EEESC_SE_Li256ELb1ELb1ELb1ELb0EEENS1_36VarlenDynamicPersistentTileSchedulerILi128ELi64ELi256ELi256ELb1ELb1ELb0ELb0ELb1ELb1EEEEEEEEEvNT_6ParamsE,"",@"SHT_CUDA_INFO"
	.sectionflags	@""
	.align	4


	//----- nvinfo : EIATTR_CUDA_API_VERSION
	.align		4
        /*0000*/ 	.byte	0x04, 0x37
        /*0002*/ 	.short	(.L_132 - .L_131)
.L_131:
        /*0004*/ 	.word	0x00000082


	//----- nvinfo : EIATTR_KPARAM_INFO
	.align		4
.L_132:
        /*0008*/ 	.byte	0x04, 0x17
        /*000a*/ 	.short	(.L_134 - .L_133)
.L_133:
        /*000c*/ 	.word	0x00000000
        /*0010*/ 	.short	0x0000
        /*0012*/ 	.short	0x0000
        /*0014*/ 	.byte	0x00, 0xf0, 0xe1, 0x10


	//----- nvinfo : EIATTR_SPARSE_MMA_MASK
	.align		4
.L_134:
        /*0018*/ 	.byte	0x03, 0x50
        /*001a*/ 	.short	0x0000


	//----- nvinfo : EIATTR_MAXREG_COUNT
	.align		4
        /*001c*/ 	.byte	0x03, 0x1b
        /*001e*/ 	.short	0x00ff


	//----- nvinfo : EIATTR_MERCURY_ISA_VERSION
	.align		4
        /*0020*/ 	.byte	0x03, 0x5f
        /*0022*/ 	.short	0x0101


	//----- nvinfo : EIATTR_EXIT_INSTR_OFFSETS
	.align		4
        /*0024*/ 	.byte	0x04, 0x1c
        /*0026*/ 	.short	(.L_136 - .L_135)


	//   ....[0]....
.L_135:
        /*0028*/ 	.word	0x00000010


	//----- nvinfo : EIATTR_MAX_THREADS
	.align		4
.L_136:
        /*002c*/ 	.byte	0x04, 0x05
        /*002e*/ 	.short	(.L_138 - .L_137)
.L_137:
        /*0030*/ 	.word	0x00000100
        /*0034*/ 	.word	0x00000001
        /*0038*/ 	.word	0x00000001


	//----- nvinfo : EIATTR_CBANK_PARAM_SIZE
	.align		4
.L_138:
        /*003c*/ 	.byte	0x03, 0x19
        /*003e*/ 	.short	0x0438


	//----- nvinfo : EIATTR_PARAM_CBANK
	.align		4
        /*0040*/ 	.byte	0x04, 0x0a
        /*0042*/ 	.short	(.L_140 - .L_139)
	.align		4
.L_139:
        /*0044*/ 	.word	index@(.nv.constant0._ZN7cutlass13device_kernelIN5flash19enable_sm80_to_sm89INS1_16FlashAttnFwdSm80INS1_25CollectiveMainloopFwdSm80ILi8ELi1ELb0EN4cute5tupleIJNS5_1CILi128EEENS7_ILi64EEENS7_ILi192EEEEEELi192ENS_10bfloat16_tEfNS_4arch4Sm80ELb0ELb0ELb1ELb1ELb1ELb0ELb1ELb1EEENS1_21CollectiveEpilogueFwdINS6_IJS8_SA_S9_EEENS6_IJNS7_ILi1EEESI_SI_EEESC_SE_Li256ELb1ELb1ELb1ELb0EEENS1_36VarlenDynamicPersistentTileSchedulerILi128ELi64ELi256ELi256ELb1ELb1ELb0ELb0ELb1ELb1EEEEEEEEEvNT_6ParamsE)
        /*0048*/ 	.short	0x0210
        /*004a*/ 	.short	0x0438


	//----- nvinfo : EIATTR_SW_WAR
	.align		4
.L_140:
        /*004c*/ 	.byte	0x04, 0x36
        /*004e*/ 	.short	(.L_142 - .L_141)
.L_141:
        /*0050*/ 	.word	0x00000008
.L_142:


//--------------------- .nv.info._ZN7cutlass13device_kernelIN5flash19enable_sm80_to_sm89INS1_16FlashAttnFwdSm80INS1_25CollectiveMainloopFwdSm80ILi8ELi1ELb0EN4cute5tupleIJNS5_1CILi128EEENS7_ILi64EEENS7_ILi192EEEEEELi192ENS_10bfloat16_tEfNS_4arch4Sm80ELb0ELb0ELb1ELb1ELb1ELb1ELb1ELb1EEENS1_21CollectiveEpilogueFwdINS6_IJS8_SA_S9_EEENS6_IJNS7_ILi1EEESI_SI_EEESC_SE_Li256ELb1ELb1ELb1ELb0EEENS1_36VarlenDynamicPersistentTileSchedulerILi128ELi64ELi256ELi256ELb1ELb1ELb0ELb0ELb1ELb1EEEEEEEEEvNT_6ParamsE --------------------------
	.section	.nv.info._ZN7cutlass13device_kernelIN5flash19enable_sm80_to_sm89INS1_16FlashAttnFwdSm80INS1_25CollectiveMainloopFwdSm80ILi8ELi1ELb0EN4cute5tupleIJNS5_1CILi128EEENS7_ILi64EEENS7_ILi192EEEEEELi192ENS_10bfloat16_tEfNS_4arch4Sm80ELb0ELb0ELb1ELb1ELb1ELb1ELb1ELb1EEENS1_21CollectiveEpilogueFwdINS6_IJS8_SA_S9_EEENS6_IJNS7_ILi1EEESI_SI_EEESC_SE_Li256ELb1ELb1ELb1ELb0EEENS1_36VarlenDynamicPersistentTileSchedulerILi128ELi64ELi256ELi256ELb1ELb1ELb0ELb0ELb1ELb1EEEEEEEEEvNT_6ParamsE,"",@"SHT_CUDA_INFO"
	.sectionflags	@""
	.align	4


	//----- nvinfo : EIATTR_CUDA_API_VERSION
	.align		4
        /*0000*/ 	.byte	0x04, 0x37
        /*0002*/ 	.short	(.L_144 - .L_143)
.L_143:
        /*0004*/ 	.word	0x00000082


	//----- nvinfo : EIATTR_KPARAM_INFO
	.align		4
.L_144:
        /*0008*/ 	.byte	0x04, 0x17
        /*000a*/ 	.short	(.L_146 - .L_145)
.L_145:
        /*000c*/ 	.word	0x00000000
        /*0010*/ 	.short	0x0000
        /*0012*/ 	.short	0x0000
        /*0014*/ 	.byte	0x00, 0xf0, 0xe1, 0x10


	//----- nvinfo : EIATTR_SPARSE_MMA_MASK
	.align		4
.L_146:
        /*0018*/ 	.byte	0x03, 0x50
        /*001a*/ 	.short	0x0000


	//----- nvinfo : EIATTR_MAXREG_COUNT
	.align		4
        /*001c*/ 	.byte	0x03, 0x1b
        /*001e*/ 	.short	0x00ff


	//----- nvinfo : EIATTR_MERCURY_ISA_VERSION
	.align		4
        /*0020*/ 	.byte	0x03, 0x5f
        /*0022*/ 	.short	0x0101


	//----- nvinfo : EIATTR_EXIT_INSTR_OFFSETS
	.align		4
        /*0024*/ 	.byte	0x04, 0x1c
        /*0026*/ 	.short	(.L_148 - .L_147)


	//   ....[0]....
.L_147:
        /*0028*/ 	.word	0x00000010


	//----- nvinfo : EIATTR_MAX_THREADS
	.align		4
.L_148:
        /*002c*/ 	.byte	0x04, 0x05
        /*002e*/ 	.short	(.L_150 - .L_149)
.L_149:
        /*0030*/ 	.word	0x00000100
        /*0034*/ 	.word	0x00000001
        /*0038*/ 	.word	0x00000001


	//----- nvinfo : EIATTR_CBANK_PARAM_SIZE
	.align		4
.L_150:
        /*003c*/ 	.byte	0x03, 0x19
        /*003e*/ 	.short	0x0438


	//----- nvinfo : EIATTR_PARAM_CBANK
	.align		4
        /*0040*/ 	.byte	0x04, 0x0a
        /*0042*/ 	.short	(.L_152 - .L_151)
	.align		4
.L_151:
        /*0044*/ 	.word	index@(.nv.constant0._ZN7cutlass13device_kernelIN5flash19enable_sm80_to_sm89INS1_16FlashAttnFwdSm80INS1_25CollectiveMainloopFwdSm80ILi8ELi1ELb0EN4cute5tupleIJNS5_1CILi128EEENS7_ILi64EEENS7_ILi192EEEEEELi192ENS_10bfloat16_tEfNS_4arch4Sm80ELb0ELb0ELb1ELb1ELb1ELb1ELb1ELb1EEENS1_21CollectiveEpilogueFwdINS6_IJS8_SA_S9_EEENS6_IJNS7_ILi1EEESI_SI_EEESC_SE_Li256ELb1ELb1ELb1ELb0EEENS1_36VarlenDynamicPersistentTileSchedulerILi128ELi64ELi256ELi256ELb1ELb1ELb0ELb0ELb1ELb1EEEEEEEEEvNT_6ParamsE)
        /*0048*/ 	.short	0x0210
        /*004a*/ 	.short	0x0438


	//----- nvinfo : EIATTR_SW_WAR
	.align		4
.L_152:
        /*004c*/ 	.byte	0x04, 0x36
        /*004e*/ 	.short	(.L_154 - .L_153)
.L_153:
        /*0050*/ 	.word	0x00000008
.L_154:


//--------------------- .nv.info._ZN7cutlass13device_kernelIN5flash19enable_sm80_to_sm89INS1_16FlashAttnFwdSm80INS1_25CollectiveMainloopFwdSm80ILi8ELi1ELb0EN4cute5tupleIJNS5_1CILi128EEENS7_ILi64EEENS7_ILi192EEEEEELi192ENS_10bfloat16_tEfNS_4arch4Sm80ELb0ELb1ELb1ELb0ELb1ELb0ELb1ELb1EEENS1_21CollectiveEpilogueFwdINS6_IJS8_SA_S9_EEENS6_IJNS7_ILi1EEESI_SI_EEESC_SE_Li256ELb0ELb1ELb1ELb0EEENS1_19SingleTileSchedulerILb0ELb1ELb1ELi128EEEEEEEEEvNT_6ParamsE --------------------------
	.section	.nv.info._ZN7cutlass13device_kernelIN5flash19enable_sm80_to_sm89INS1_16FlashAttnFwdSm80INS1_25CollectiveMainloopFwdSm80ILi8ELi1ELb0EN4cute5tupleIJNS5_1CILi128EEENS7_ILi64EEENS7_ILi192EEEEEELi192ENS_10bfloat16_tEfNS_4arch4Sm80ELb0ELb1ELb1ELb0ELb1ELb0ELb1ELb1EEENS1_21CollectiveEpilogueFwdINS6_IJS8_SA_S9_EEENS6_IJNS7_ILi1EEESI_SI_EEESC_SE_Li256ELb0ELb1ELb1ELb0EEENS1_19SingleTileSchedulerILb0ELb1ELb1ELi128EEEEEEEEEvNT_6ParamsE,"",@"SHT_CUDA_INFO"
	.sectionflags	@""
	.align	4


	//----- nvinfo : EIATTR_CUDA_API_VERSION
	.align		4
        /*0000*/ 	.byte	0x04, 0x37
        /*0002*/ 	.short	(.L_156 - .L_155)
.L_155:
        /*0004*/ 	.word	0x00000082


	//----- nvinfo : EIATTR_KPARAM_INFO
	.align		4
.L_156:
        /*0008*/ 	.byte	0x04, 0x17
        /*000a*/ 	.short	(.L_158 - .L_157)
.L_157:
        /*000c*/ 	.word	0x00000000
        /*0010*/ 	.short	0x0000
        /*0012*/ 	.short	0x0000
        /*0014*/ 	.byte	0x00, 0xf0, 0x61, 0x10


	//----- nvinfo : EIATTR_SPARSE_MMA_MASK
	.align		4
.L_158:
        /*0018*/ 	.byte	0x03, 0x50
        /*001a*/ 	.short	0x0000


	//----- nvinfo : EIATTR_MAXREG_COUNT
	.align		4
        /*001c*/ 	.byte	0x03, 0x1b
        /*001e*/ 	.short	0x00ff


	//----- nvinfo : EIATTR_MERCURY_ISA_VERSION
	.align		4
        /*0020*/ 	.byte	0x03, 0x5f
        /*0022*/ 	.short	0x0101


	//----- nvinfo : EIATTR_EXIT_INSTR_OFFSETS
	.align		4
        /*0024*/ 	.byte	0x04, 0x1c
        /*0026*/ 	.short	(.L_160 - .L_159)


	//   ....[0]....
.L_159:
        /*0028*/ 	.word	0x00000010


	//----- nvinfo : EIATTR_MAX_THREADS
	.align		4
.L_160:
        /*002c*/ 	.byte	0x04, 0x05
        /*002e*/ 	.short	(.L_162 - .L_161)
.L_161:
        /*0030*/ 	.word	0x00000100
        /*0034*/ 	.word	0x00000001
        /*0038*/ 	.word	0x00000001


	//----- nvinfo : EIATTR_CBANK_PARAM_SIZE
	.align		4
.L_162:
        /*003c*/ 	.byte	0x03, 0x19
        /*003e*/ 	.short	0x0418


	//----- nvinfo : EIATTR_PARAM_CBANK
	.align		4
        /*0040*/ 	.byte	0x04, 0x0a
        /*0042*/ 	.short	(.L_164 - .L_163)
	.align		4
.L_163:
        /*0044*/ 	.word	index@(.nv.constant0._ZN7cutlass13device_kernelIN5flash19enable_sm80_to_sm89INS1_16FlashAttnFwdSm80INS1_25CollectiveMainloopFwdSm80ILi8ELi1ELb0EN4cute5tupleIJNS5_1CILi128EEENS7_ILi64EEENS7_ILi192EEEEEELi192ENS_10bfloat16_tEfNS_4arch4Sm80ELb0ELb1ELb1ELb0ELb1ELb0ELb1ELb1EEENS1_21CollectiveEpilogueFwdINS6_IJS8_SA_S9_EEENS6_IJNS7_ILi1EEESI_SI_EEESC_SE_Li256ELb0ELb1ELb1ELb0EEENS1_19SingleTileSchedulerILb0ELb1ELb1ELi128EEEEEEEEEvNT_6ParamsE)
        /*0048*/ 	.short	0x0210
        /*004a*/ 	.short	0x0418


	//----- nvinfo : EIATTR_SW_WAR
	.align		4
.L_164:
        /*004c*/ 	.byte	0x04, 0x36
        /*004e*/ 	.short	(.L_166 - .L_165)
.L_165:
        /*0050*/ 	.word	0x00000008
.L_166:


//--------------------- .nv.info._ZN7cutlass13device_kernelIN5flash19enable_sm80_to_sm89INS1_16FlashAttnFwdSm80INS1_25CollectiveMainloopFwdSm80ILi8ELi1ELb0EN4cute5tupleIJNS5_1CILi128EEENS7_ILi64EEENS7_ILi192EEEEEELi192ENS_10bfloat16_tEfNS_4arch4Sm80ELb0ELb1ELb1ELb1ELb1ELb0ELb1ELb1EEENS1_21CollectiveEpilogueFwdINS6_IJS8_SA_S9_EEENS6_IJNS7_ILi1EEESI_SI_EEESC_SE_Li256ELb1ELb1ELb1ELb0EEENS1_36VarlenDynamicPersistentTileSchedulerILi128ELi64ELi256ELi256ELb1ELb1ELb0ELb1ELb0ELb1EEEEEEEEEvNT_6ParamsE --------------------------
	.section	.nv.info._ZN7cutlass13device_kernelIN5flash19enable_sm80_to_sm89INS1_16FlashAttnFwdSm80INS1_25CollectiveMainloopFwdSm80ILi8ELi1ELb0EN4cute5tupleIJNS5_1CILi128EEENS7_ILi64EEENS7_ILi192EEEEEELi192ENS_10bfloat16_tEfNS_4arch4Sm80ELb0ELb1ELb1ELb1ELb1ELb0ELb1ELb1EEENS1_21CollectiveEpilogueFwdINS6_IJS8_SA_S9_EEENS6_IJNS7_ILi1EEESI_SI_EEESC_SE_Li256ELb1ELb1ELb1ELb0EEENS1_36VarlenDynamicPersistentTileSchedulerILi128ELi64ELi256ELi256ELb1ELb1ELb0ELb1ELb0ELb1EEEEEEEEEvNT_6ParamsE,"",@"SHT_CUDA_INFO"
	.sectionflags	@""
	.align	4


	//----- nvinfo : EIATTR_CUDA_API_VERSION
	.align		4
        /*0000*/ 	.byte	0x04, 0x37
        /*0002*/ 	.short	(.L_168 - .L_167)
.L_167:
        /*0004*/ 	.word	0x00000082


	//----- nvinfo : EIATTR_KPARAM_INFO
	.align		4
.L_168:
        /*0008*/ 	.byte	0x04, 0x17
        /*000a*/ 	.short	(.L_170 - .L_169)
.L_169:
        /*000c*/ 	.word	0x00000000
        /*0010*/ 	.short	0x0000
        /*0012*/ 	.short	0x0000
        /*0014*/ 	.byte	0x00, 0xf0, 0xe1, 0x10


	//----- nvinfo : EIATTR_SPARSE_MMA_MASK
	.align		4
.L_170:
        /*0018*/ 	.byte	0x03, 0x50
        /*001a*/ 	.short	0x0000


	//----- nvinfo : EIATTR_MAXREG_COUNT
	.align		4
        /*001c*/ 	.byte	0x03, 0x1b
        /*001e*/ 	.short	0x00ff


	//----- nvinfo : EIATTR_MERCURY_ISA_VERSION
	.align		4
        /*0020*/ 	.byte	0x03, 0x5f
        /*0022*/ 	.short	0x0101


	//----- nvinfo : EIATTR_EXIT_INSTR_OFFSETS
	.align		4
        /*0024*/ 	.byte	0x04, 0x1c
        /*0026*/ 	.short	(.L_172 - .L_171)


	//   ....[0]....
.L_171:
        /*0028*/ 	.word	0x00000010


	//----- nvinfo : EIATTR_MAX_THREADS
	.align		4
.L_172:
        /*002c*/ 	.byte	0x04, 0x05
        /*002e*/ 	.short	(.L_174 - .L_173)
.L_173:
        /*0030*/ 	.word	0x00000100
        /*0034*/ 	.word	0x00000001
        /*0038*/ 	.word	0x00000001


	//----- nvinfo : EIATTR_CBANK_PARAM_SIZE
	.align		4
.L_174:
        /*003c*/ 	.byte	0x03, 0x19
        /*003e*/ 	.short	0x0438


	//----- nvinfo : EIATTR_PARAM_CBANK
	.align		4
        /*0040*/ 	.byte	0x04, 0x0a
        /*0042*/ 	.short	(.L_176 - .L_175)
	.align		4
.L_175:
        /*0044*/ 	.word	index@(.nv.constant0._ZN7cutlass13device_kernelIN5flash19enable_sm80_to_sm89INS1_16FlashAttnFwdSm80INS1_25CollectiveMainloopFwdSm80ILi8ELi1ELb0EN4cute5tupleIJNS5_1CILi128EEENS7_ILi64EEENS7_ILi192EEEEEELi192ENS_10bfloat16_tEfNS_4arch4Sm80ELb0ELb1ELb1ELb1ELb1ELb0ELb1ELb1EEENS1_21CollectiveEpilogueFwdINS6_IJS8_SA_S9_EEENS6_IJNS7_ILi1EEESI_SI_EEESC_SE_Li256ELb1ELb1ELb1ELb0EEENS1_36VarlenDynamicPersistentTileSchedulerILi128ELi64ELi256ELi256ELb1ELb1ELb0ELb1ELb0ELb1EEEEEEEEEvNT_6ParamsE)
        /*0048*/ 	.short	0x0210
        /*004a*/ 	.short	0x0438


	//----- nvinfo : EIATTR_SW_WAR
	.align		4
.L_176:
        /*004c*/ 	.byte	0x04, 0x36
        /*004e*/ 	.short	(.L_178 - .L_177)
.L_177:
        /*0050*/ 	.word	0x00000008
.L_178:


//--------------------- .nv.info._ZN7cutlass13device_kernelIN5flash19enable_sm80_to_sm89INS1_16FlashAttnFwdSm80INS1_25CollectiveMainloopFwdSm80ILi8ELi1ELb0EN4cute5tupleIJNS5_1CILi128EEENS7_ILi64EEENS7_ILi192EEEEEELi192ENS_10bfloat16_tEfNS_4arch4Sm80ELb0ELb1ELb1ELb1ELb1ELb1ELb1ELb1EEENS1_21CollectiveEpilogueFwdINS6_IJS8_SA_S9_EEENS6_IJNS7_ILi1EEESI_SI_EEESC_SE_Li256ELb1ELb1ELb1ELb0EEENS1_36VarlenDynamicPersistentTileSchedulerILi128ELi64ELi256ELi256ELb1ELb1ELb0ELb1ELb0ELb1EEEEEEEEEvNT_6ParamsE --------------------------
	.section	.nv.info._ZN7cutlass13device_kernelIN5flash19enable_sm80_to_sm89INS1_16FlashAttnFwdSm80INS1_25CollectiveMainloopFwdSm80ILi8ELi1ELb0EN4cute5tupleIJNS5_1CILi128EEENS7_ILi64EEENS7_ILi192EEEEEELi192ENS_10bfloat16_tEfNS_4arch4Sm80ELb0ELb1ELb1ELb1ELb1ELb1ELb1ELb1EEENS1_21CollectiveEpilogueFwdINS6_IJS8_SA_S9_EEENS6_IJNS7_ILi1EEESI_SI_EEESC_SE_Li256ELb1ELb1ELb1ELb0EEENS1_36VarlenDynamicPersistentTileSchedulerILi128ELi64ELi256ELi256ELb1ELb1ELb0ELb1ELb0ELb1EEEEEEEEEvNT_6ParamsE,"",@"SHT_CUDA_INFO"
	.sectionflags	@""
	.align	4


	//----- nvinfo : EIATTR_CUDA_API_VERSION
	.align		4
        /*0000*/ 	.byte	0x04, 0x37
        /*0002*/ 	.short	(.L_180 - .L_179)
.L_179:
        /*0004*/ 	.word	0x00000082


	//----- nvinfo : EIATTR_KPARAM_INFO
	.align		4
.L_180:
        /*0008*/ 	.byte	0x04, 0x17
        /*000a*/ 	.short	(.L_182 - .L_181)
.L_181:
        /*000c*/ 	.word	0x00000000
        /*0010*/ 	.short	0x0000
        /*0012*/ 	.short	0x0000
        /*0014*/ 	.byte	0x00, 0xf0, 0xe1, 0x10


	//----- nvinfo : EIATTR_SPARSE_MMA_MASK
	.align		4
.L_182:
        /*0018*/ 	.byte	0x03, 0x50
        /*001a*/ 	.short	0x0000


	//----- nvinfo : EIATTR_MAXREG_COUNT
	.align		4
        /*001c*/ 	.byte	0x03, 0x1b
        /*001e*/ 	.short	0x00ff


	//----- nvinfo : EIATTR_MERCURY_ISA_VERSION
	.align		4
        /*0020*/ 	.byte	0x03, 0x5f
        /*0022*/ 	.short	0x0101


	//----- nvinfo : EIATTR_EXIT_INSTR_OFFSETS
	.align		4
        /*0024*/ 	.byte	0x04, 0x1c
        /*0026*/ 	.short	(.L_184 - .L_183)


	//   ....[0]....
.L_183:
        /*0028*/ 	.word	0x00000010


	//----- nvinfo : EIATTR_MAX_THREADS
	.align		4
.L_184:
        /*002c*/ 	.byte	0x04, 0x05
        /*002e*/ 	.short	(.L_186 - .L_185)
.L_185:
        /*0030*/ 	.word	0x00000100
        /*0034*/ 	.word	0x00000001
        /*0038*/ 	.word	0x00000001


	//----- nvinfo : EIATTR_CBANK_PARAM_SIZE
	.align		4
.L_186:
        /*003c*/ 	.byte	0x03, 0x19
        /*003e*/ 	.short	0x0438


	//----- nvinfo : EIATTR_PARAM_CBANK
	.align		4
        /*0040*/ 	.byte	0x04, 0x0a
        /*0042*/ 	.short	(.L_188 - .L_187)
	.align		4
.L_187:
        /*0044*/ 	.word	index@(.nv.constant0._ZN7cutlass13device_kernelIN5flash19enable_sm80_to_sm89INS1_16FlashAttnFwdSm80INS1_25CollectiveMainloopFwdSm80ILi8ELi1ELb0EN4cute5tupleIJNS5_1CILi128EEENS7_ILi64EEENS7_ILi192EEEEEELi192ENS_10bfloat16_tEfNS_4arch4Sm80ELb0ELb1ELb1ELb1ELb1ELb1ELb1ELb1EEENS1_21CollectiveEpilogueFwdINS6_IJS8_SA_S9_EEENS6_IJNS7_ILi1EEESI_SI_EEESC_SE_Li256ELb1ELb1ELb1ELb0EEENS1_36VarlenDynamicPersistentTileSchedulerILi128ELi64ELi256ELi256ELb1ELb1ELb0ELb1ELb0ELb1EEEEEEEEEvNT_6ParamsE)
        /*0048*/ 	.short	0x0210
        /*004a*/ 	.short	0x0438


	//----- nvinfo : EIATTR_SW_WAR
	.align		4
.L_188:
        /*004c*/ 	.byte	0x04, 0x36
        /*004e*/ 	.short	(.L_190 - .L_189)
.L_189:
        /*0050*/ 	.word	0x00000008
.L_190:


//--------------------- .nv.info._ZN7cutlass13device_kernelIN5flash19enable_sm80_to_sm89INS1_16FlashAttnFwdSm80INS1_25CollectiveMainloopFwdSm80ILi8ELi1ELb0EN4cute5tupleIJNS5_1CILi128EEENS7_ILi64EEENS7_ILi192EEEEEELi192ENS_10bfloat16_tEfNS_4arch4Sm80ELb1ELb0ELb1ELb0ELb1ELb0ELb1ELb1EEENS1_21CollectiveEpilogueFwdINS6_IJS8_SA_S9_EEENS6_IJNS7_ILi1EEESI_SI_EEESC_SE_Li256ELb0ELb1ELb1ELb0EEENS1_30DynamicPersistentTileSchedulerILi256ELi256ELb1ELb1ELb0EEEEEEEEEvNT_6ParamsE --------------------------
	.section	.nv.info._ZN7cutlass13device_kernelIN5flash19enable_sm80_to_sm89INS1_16FlashAttnFwdSm80INS1_25CollectiveMainloopFwdSm80ILi8ELi1ELb0EN4cute5tupleIJNS5_1CILi128EEENS7_ILi64EEENS7_ILi192EEEEEELi192ENS_10bfloat16_tEfNS_4arch4Sm80ELb1ELb0ELb1ELb0ELb1ELb0ELb1ELb1EEENS1_21CollectiveEpilogueFwdINS6_IJS8_SA_S9_EEENS6_IJNS7_ILi1EEESI_SI_EEESC_SE_Li256ELb0ELb1ELb1ELb0EEENS1_30DynamicPersistentTileSchedulerILi256ELi256ELb1ELb1ELb0EEEEEEEEEvNT_6ParamsE,"",@"SHT_CUDA_INFO"
	.sectionflags	@""
	.align	4


	//----- nvinfo : EIATTR_CUDA_API_VERSION
	.align		4
        /*0000*/ 	.byte	0x04, 0x37
        /*0002*/ 	.short	(.L_192 - .L_191)
.L_191:
        /*0004*/ 	.word	0x00000082


	//----- nvinfo : EIATTR_KPARAM_INFO
	.align		4
.L_192:
        /*0008*/ 	.byte	0x04, 0x17
        /*000a*/ 	.short	(.L_194 - .L_193)
.L_193:
        /*000c*/ 	.word	0x00000000
        /*0010*/ 	.short	0x0000
        /*0012*/ 	.short	0x0000
        /*0014*/ 	.byte	0x00, 0xf0, 0xa1, 0x10


	//----- nvinfo : EIATTR_SPARSE_MMA_MASK
	.align		4
.L_194:
        /*0018*/ 	.byte	0x03, 0x50
        /*001a*/ 	.short	0x0000


	//----- nvinfo : EIATTR_MAXREG_COUNT
	.align		4
        /*001c*/ 	.byte	0x03, 0x1b
        /*001e*/ 	.short	0x00ff


	//----- nvinfo : EIATTR_MERCURY_ISA_VERSION
	.align		4
        /*0020*/ 	.byte	0x03, 0x5f
        /*0022*/ 	.short	0x0101


	//----- nvinfo : EIATTR_EXIT_INSTR_OFFSETS
	.align		4
        /*0024*/ 	.byte	0x04, 0x1c
        /*0026*/ 	.short	(.L_196 - .L_195)


	//   ....[0]....
.L_195:
        /*0028*/ 	.word	0x00000010


	//----- nvinfo : EIATTR_MAX_THREADS
	.align		4
.L_196:
        /*002c*/ 	.byte	0x04, 0x05
        /*002e*/ 	.short	(.L_198 - .L_197)
.L_197:
        /*0030*/ 	.word	0x00000100
        /*0034*/ 	.word	0x00000001
        /*0038*/ 	.word	0x00000001


	//----- nvinfo : EIATTR_CBANK_PARAM_SIZE
	.align		4
.L_198:
        /*003c*/ 	.byte	0x03, 0x19
        /*003e*/ 	.short	0x0428


	//----- nvinfo : EIATTR_PARAM_CBANK
	.align		4
        /*0040*/ 	.byte	0x04, 0x0a
        /*0042*/ 	.short	(.L_200 - .L_199)
	.align		4
.L_199:
        /*0044*/ 	.word	index@(.nv.constant0._ZN7cutlass13device_kernelIN5flash19enable_sm80_to_sm89INS1_16FlashAttnFwdSm80INS1_25CollectiveMainloopFwdSm80ILi8ELi1ELb0EN4cute5tupleIJNS5_1CILi128EEENS7_ILi64EEENS7_ILi192EEEEEELi192ENS_10bfloat16_tEfNS_4arch4Sm80ELb1ELb0ELb1ELb0ELb1ELb0ELb1ELb1EEENS1_21CollectiveEpilogueFwdINS6_IJS8_SA_S9_EEENS6_IJNS7_ILi1EEESI_SI_EEESC_SE_Li256ELb0ELb1ELb1ELb0EEENS1_30DynamicPersistentTileSchedulerILi256ELi256ELb1ELb1ELb0EEEEEEEEEvNT_6ParamsE)
        /*0048*/ 	.short	0x0210
        /*004a*/ 	.short	0x0428


	//----- nvinfo : EIATTR_SW_WAR
	.align		4
.L_200:
        /*004c*/ 	.byte	0x04, 0x36
        /*004e*/ 	.short	(.L_202 - .L_201)
.L_201:
        /*0050*/ 	.word	0x00000008
.L_202:


//--------------------- .nv.info._ZN7cutlass13device_kernelIN5flash19enable_sm80_to_sm89INS1_16FlashAttnFwdSm80INS1_25CollectiveMainloopFwdSm80ILi8ELi1ELb0EN4cute5tupleIJNS5_1CILi128EEENS7_ILi64EEENS7_ILi192EEEEEELi192ENS_10bfloat16_tEfNS_4arch4Sm80ELb1ELb0ELb1ELb1ELb1ELb0ELb1ELb1EEENS1_21CollectiveEpilogueFwdINS6_IJS8_SA_S9_EEENS6_IJNS7_ILi1EEESI_SI_EEESC_SE_Li256ELb1ELb1ELb1ELb0EEENS1_36VarlenDynamicPersistentTileSchedulerILi128ELi64ELi256ELi256ELb1ELb1ELb0ELb1ELb1ELb1EEEEEEEEEvNT_6ParamsE --------------------------
	.section	.nv.info._ZN7cutlass13device_kernelIN5flash19enable_sm80_to_sm89INS1_16FlashAttnFwdSm80INS1_25CollectiveMainloopFwdSm80ILi8ELi1ELb0EN4cute5tupleIJNS5_1CILi128EEENS7_ILi64EEENS7_ILi192EEEEEELi192ENS_10bfloat16_tEfNS_4arch4Sm80ELb1ELb0ELb1ELb1ELb1ELb0ELb1ELb1EEENS1_21CollectiveEpilogueFwdINS6_IJS8_SA_S9_EEENS6_IJNS7_ILi1EEESI_SI_EEESC_SE_Li256ELb1ELb1ELb1ELb0EEENS1_36VarlenDynamicPersistentTileSchedulerILi128ELi64ELi256ELi256ELb1ELb1ELb0ELb1ELb1ELb1EEEEEEEEEvNT_6ParamsE,"",@"SHT_CUDA_INFO"
	.sectionflags	@""
	.align	4


	//----- nvinfo : EIATTR_CUDA_API_VERSION
	.align		4
        /*0000*/ 	.byte	0x04, 0x37
        /*0002*/ 	.short	(.L_204 - .L_203)
.L_203:
        /*0004*/ 	.word	0x00000082


	//----- nvinfo : EIATTR_KPARAM_INFO
	.align		4
.L_204:
        /*0008*/ 	.byte	0x04, 0x17
        /*000a*/ 	.short	(.L_206 - .L_205)
.L_205:
        /*000c*/ 	.word	0x00000000
        /*0010*/ 	.short	0x0000
        /*0012*/ 	.short	0x0000
        /*0014*/ 	.byte	0x00, 0xf0, 0xe1, 0x10


	//----- nvinfo : EIATTR_SPARSE_MMA_MASK
	.align		4
.L_206:
        /*0018*/ 	.byte	0x03, 0x50
        /*001a*/ 	.short	0x0000


	//----- nvinfo : EIATTR_MAXREG_COUNT
	.align		4
        /*001c*/ 	.byte	0x03, 0x1b
        /*001e*/ 	.short	0x00ff


	//----- nvinfo : EIATTR_MERCURY_ISA_VERSION
	.align		4
        /*0020*/ 	.byte	0x03, 0x5f
        /*0022*/ 	.short	0x0101


	//----- nvinfo : EIATTR_EXIT_INSTR_OFFSETS
	.align		4
        /*0024*/ 	.byte	0x04, 0x1c
        /*0026*/ 	.short	(.L_208 - .L_207)


	//   ....[0]....
.L_207:
        /*0028*/ 	.word	0x00000010


	//----- nvinfo : EIATTR_MAX_THREADS
	.align		4
.L_208:
        /*002c*/ 	.byte	0x04, 0x05
        /*002e*/ 	.short	(.L_210 - .L_209)
.L_209:
        /*0030*/ 	.word	0x00000100
        /*0034*/ 	.word	0x00000001
        /*0038*/ 	.word	0x00000001


	//----- nvinfo : EIATTR_CBANK_PARAM_SIZE
	.align		4
.L_210:
        /*003c*/ 	.byte	0x03, 0x19
        /*003e*/ 	.short	0x0438


	//----- nvinfo : EIATTR_PARAM_CBANK
	.align		4
        /*0040*/ 	.byte	0x04, 0x0a
        /*0042*/ 	.short	(.L_212 - .L_211)
	.align		4
.L_211:
        /*0044*/ 	.word	index@(.nv.constant0._ZN7cutlass13device_kernelIN5flash19enable_sm80_to_sm89INS1_16FlashAttnFwdSm80INS1_25CollectiveMainloopFwdSm80ILi8ELi1ELb0EN4cute5tupleIJNS5_1CILi128EEENS7_ILi64EEENS7_ILi192EEEEEELi192ENS_10bfloat16_tEfNS_4arch4Sm80ELb1ELb0ELb1ELb1ELb1ELb0ELb1ELb1EEENS1_21CollectiveEpilogueFwdINS6_IJS8_SA_S9_EEENS6_IJNS7_ILi1EEESI_SI_EEESC_SE_Li256ELb1ELb1ELb1ELb0EEENS1_36VarlenDynamicPersistentTileSchedulerILi128ELi64ELi256ELi256ELb1ELb1ELb0ELb1ELb1ELb1EEEEEEEEEvNT_6ParamsE)
        /*0048*/ 	.short	0x0210
        /*004a*/ 	.short	0x0438


	//----- nvinfo : EIATTR_SW_WAR
	.align		4
.L_212:
        /*004c*/ 	.byte	0x04, 0x36
        /*004e*/ 	.short	(.L_214 - .L_213)
.L_213:
        /*0050*/ 	.word	0x00000008
.L_214:


//--------------------- .nv.info._ZN7cutlass13device_kernelIN5flash19enable_sm80_to_sm89INS1_16FlashAttnFwdSm80INS1_25CollectiveMainloopFwdSm80ILi8ELi1ELb0EN4cute5tupleIJNS5_1CILi128EEENS7_ILi64EEENS7_ILi192EEEEEELi192ENS_10bfloat16_tEfNS_4arch4Sm80ELb1ELb0ELb1ELb1ELb1ELb1ELb1ELb1EEENS1_21CollectiveEpilogueFwdINS6_IJS8_SA_S9_EEENS6_IJNS7_ILi1EEESI_SI_EEESC_SE_Li256ELb1ELb1ELb1ELb0EEENS1_36VarlenDynamicPersistentTileSchedulerILi128ELi64ELi256ELi256ELb1ELb1ELb0ELb1ELb1ELb1EEEEEEEEEvNT_6ParamsE --------------------------
	.section	.nv.info._ZN7cutlass13device_kernelIN5flash19enable_sm80_to_sm89INS1_16FlashAttnFwdSm80INS1_25CollectiveMainloopFwdSm80ILi8ELi1ELb0EN4cute5tupleIJNS5_1CILi128EEENS7_ILi64EEENS7_ILi192EEEEEELi192ENS_10bfloat16_tEfNS_4arch4Sm80ELb1ELb0ELb1ELb1ELb1ELb1ELb1ELb1EEENS1_21CollectiveEpilogueFwdINS6_IJS8_SA_S9_EEENS6_IJNS7_ILi1EEESI_SI_EEESC_SE_Li256ELb1ELb1ELb1ELb0EEENS1_36VarlenDynamicPersistentTileSchedulerILi128ELi64ELi256ELi256ELb1ELb1ELb0ELb1ELb1ELb1EEEEEEEEEvNT_6ParamsE,"",@"SHT_CUDA_INFO"
	.sectionflags	@""
	.align	4


	//----- nvinfo : EIATTR_CUDA_API_VERSION
	.align		4
        /*0000*/ 	.byte	0x04, 0x37
        /*0002*/ 	.short	(.L_216 - .L_215)
.L_215:
        /*0004*/ 	.word	0x00000082


	//----- nvinfo : EIATTR_KPARAM_INFO
	.align		4
.L_216:
        /*0008*/ 	.byte	0x04, 0x17
        /*000a*/ 	.short	(.L_218 - .L_217)
.L_217:
        /*000c*/ 	.word	0x00000000
        /*0010*/ 	.short	0x0000
        /*0012*/ 	.short	0x0000
        /*0014*/ 	.byte	0x00, 0xf0, 0xe1, 0x10


	//----- nvinfo : EIATTR_SPARSE_MMA_MASK
	.align		4
.L_218:
        /*0018*/ 	.byte	0x03, 0x50
        /*001a*/ 	.short	0x0000


	//----- nvinfo : EIATTR_MAXREG_COUNT
	.align		4
        /*001c*/ 	.byte	0x03, 0x1b
        /*001e*/ 	.short	0x00ff


	//----- nvinfo : EIATTR_MERCURY_ISA_VERSION
	.align		4
        /*0020*/ 	.byte	0x03, 0x5f
        /*0022*/ 	.short	0x0101


	//----- nvinfo : EIATTR_EXIT_INSTR_OFFSETS
	.align		4
        /*0024*/ 	.byte	0x04, 0x1c
        /*0026*/ 	.short	(.L_220 - .L_219)


	//   ....[0]....
.L_219:
        /*0028*/ 	.word	0x00000010


	//----- nvinfo : EIATTR_MAX_THREADS
	.align		4
.L_220:
        /*002c*/ 	.byte	0x04, 0x05
        /*002e*/ 	.short	(.L_222 - .L_221)
.L_221:
        /*0030*/ 	.word	0x00000100
        /*0034*/ 	.word	0x00000001
        /*0038*/ 	.word	0x00000001


	//----- nvinfo : EIATTR_CBANK_PARAM_SIZE
	.align		4
.L_222:
        /*003c*/ 	.byte	0x03, 0x19
        /*003e*/ 	.short	0x0438


	//----- nvinfo : EIATTR_PARAM_CBANK
	.align		4
        /*0040*/ 	.byte	0x04, 0x0a
        /*0042*/ 	.short	(.L_224 - .L_223)
	.align		4
.L_223:
        /*0044*/ 	.word	index@(.nv.constant0._ZN7cutlass13device_kernelIN5flash19enable_sm80_to_sm89INS1_16FlashAttnFwdSm80INS1_25CollectiveMainloopFwdSm80ILi8ELi1ELb0EN4cute5tupleIJNS5_1CILi128EEENS7_ILi64EEENS7_ILi192EEEEEELi192ENS_10bfloat16_tEfNS_4arch4Sm80ELb1ELb0ELb1ELb1ELb1ELb1ELb1ELb1EEENS1_21CollectiveEpilogueFwdINS6_IJS8_SA_S9_EEENS6_IJNS7_ILi1EEESI_SI_EEESC_SE_Li256ELb1ELb1ELb1ELb0EEENS1_36VarlenDynamicPersistentTileSchedulerILi128ELi64ELi256ELi256ELb1ELb1ELb0ELb1ELb1ELb1EEEEEEEEEvNT_6ParamsE)
        /*0048*/ 	.short	0x0210
        /*004a*/ 	.short	0x0438


	//----- nvinfo : EIATTR_SW_WAR
	.align		4
.L_224:
        /*004c*/ 	.byte	0x04, 0x36
        /*004e*/ 	.short	(.L_226 - .L_225)
.L_225:
        /*0050*/ 	.word	0x00000008
.L_226:


//--------------------- .nv.info._ZN7cutlass13device_kernelIN5flash19enable_sm80_to_sm89INS1_16FlashAttnFwdSm80INS1_25CollectiveMainloopFwdSm80ILi8ELi2ELb0EN4cute5tupleIJNS5_1CILi128EEENS7_ILi64EEENS7_ILi192EEEEEELi192ENS_10bfloat16_tEfNS_4arch4Sm80ELb0ELb0ELb1ELb0ELb1ELb0ELb1ELb1EEENS1_21CollectiveEpilogueFwdINS6_IJS8_SA_S9_EEENS6_IJNS7_ILi1EEESI_SI_EEESC_SE_Li256ELb0ELb1ELb1ELb0EEENS1_19SingleTileSchedulerILb0ELb1ELb1ELi128EEEEEEEEEvNT_6ParamsE --------------------------
	.section	.nv.info._ZN7cutlass13device_kernelIN5flash19enable_sm80_to_sm89INS1_16FlashAttnFwdSm80INS1_25CollectiveMainloopFwdSm80ILi8ELi2ELb0EN4cute5tupleIJNS5_1CILi128EEENS7_ILi64EEENS7_ILi192EEEEEELi192ENS_10bfloat16_tEfNS_4arch4Sm80ELb0ELb0ELb1ELb0ELb1ELb0ELb1ELb1EEENS1_21CollectiveEpilogueFwdINS6_IJS8_SA_S9_EEENS6_IJNS7_ILi1EEESI_SI_EEESC_SE_Li256ELb0ELb1ELb1ELb0EEENS1_19SingleTileSchedulerILb0ELb1ELb1ELi128EEEEEEEEEvNT_6ParamsE,"",@"SHT_CUDA_INFO"
	.sectionflags	@""
	.align	4


	//----- nvinfo : EIATTR_CUDA_API_VERSION
	.align		4
        /*0000*/ 	.byte	0x04, 0x37
        /*0002*/ 	.short	(.L_228 - .L_227)
.L_227:
        /*0004*/ 	.word	0x00000082


	//----- nvinfo : EIATTR_KPARAM_INFO
	.align		4
.L_228:
        /*0008*/ 	.byte	0x04, 0x17
        /*000a*/ 	.short	(.L_230 - .L_229)
.L_229:
        /*000c*/ 	.word	0x00000000
        /*0010*/ 	.short	0x0000
        /*0012*/ 	.short	0x0000
        /*0014*/ 	.byte	0x00, 0xf0, 0x61, 0x10


	//----- nvinfo : EIATTR_SPARSE_MMA_MASK
	.align		4
.L_230:
        /*0018*/ 	.byte	0x03, 0x50
        /*001a*/ 	.short	0x0000


	//----- nvinfo : EIATTR_MAXREG_COUNT
	.align		4
        /*001c*/ 	.byte	0x03, 0x1b
        /*001e*/ 	.short	0x00ff


	//----- nvinfo : EIATTR_MERCURY_ISA_VERSION
	.align		4
        /*0020*/ 	.byte	0x03, 0x5f
        /*0022*/ 	.short	0x0101


	//----- nvinfo : EIATTR_EXIT_INSTR_OFFSETS
	.align		4
        /*0024*/ 	.byte	0x04, 0x1c
        /*0026*/ 	.short	(.L_232 - .L_231)


	//   ....[0]....
.L_231:
        /*0028*/ 	.word	0x00000010


	//----- nvinfo : EIATTR_MAX_THREADS
	.align		4
.L_232:
        /*002c*/ 	.byte	0x04, 0x05
        /*002e*/ 	.short	(.L_234 - .L_233)
.L_233:
        /*0030*/ 	.word	0x00000100
        /*0034*/ 	.word	0x00000001
        /*0038*/ 	.word	0x00000001


	//----- nvinfo : EIATTR_CBANK_PARAM_SIZE
	.align		4
.L_234:
        /*003c*/ 	.byte	0x03, 0x19
        /*003e*/ 	.short	0x0418


	//----- nvinfo : EIATTR_PARAM_CBANK
	.align		4
        /*0040*/ 	.byte	0x04, 0x0a
        /*0042*/ 	.short	(.L_236 - .L_235)
	.align		4
.L_235:
        /*0044*/ 	.word	index@(.nv.constant0._ZN7cutlass13device_kernelIN5flash19enable_sm80_to_sm89INS1_16FlashAttnFwdSm80INS1_25CollectiveMainloopFwdSm80ILi8ELi2ELb0EN4cute5tupleIJNS5_1CILi128EEENS7_ILi64EEENS7_ILi192EEEEEELi192ENS_10bfloat16_tEfNS_4arch4Sm80ELb0ELb0ELb1ELb0ELb1ELb0ELb1ELb1EEENS1_21CollectiveEpilogueFwdINS6_IJS8_SA_S9_EEENS6_IJNS7_ILi1EEESI_SI_EEESC_SE_Li256ELb0ELb1ELb1ELb0EEENS1_19SingleTileSchedulerILb0ELb1ELb1ELi128EEEEEEEEEvNT_6ParamsE)
        /*0048*/ 	.short	0x0210
        /*004a*/ 	.short	0x0418


	//----- nvinfo : EIATTR_SW_WAR
	.align		4
.L_236:
        /*004c*/ 	.byte	0x04, 0x36
        /*004e*/ 	.short	(.L_238 - .L_237)
.L_237:
        /*0050*/ 	.word	0x00000008
.L_238:


//--------------------- .nv.info._ZN7cutlass13device_kernelIN5flash19enable_sm80_to_sm89INS1_16FlashAttnFwdSm80INS1_25CollectiveMainloopFwdSm80ILi8ELi2ELb0EN4cute5tupleIJNS5_1CILi128EEENS7_ILi64EEENS7_ILi192EEEEEELi192ENS_10bfloat16_tEfNS_4arch4Sm80ELb0ELb0ELb1ELb1ELb1ELb0ELb1ELb1EEENS1_21CollectiveEpilogueFwdINS6_IJS8_SA_S9_EEENS6_IJNS7_ILi1EEESI_SI_EEESC_SE_Li256ELb1ELb1ELb1ELb0EEENS1_36VarlenDynamicPersistentTileSchedulerILi128ELi64ELi256ELi256ELb1ELb1ELb0ELb0ELb1ELb1EEEEEEEEEvNT_6ParamsE --------------------------
	.section	.nv.info._ZN7cutlass13device_kernelIN5flash19enable_sm80_to_sm89INS1_16FlashAttnFwdSm80INS1_25CollectiveMainloopFwdSm80ILi8ELi2ELb0EN4cute5tupleIJNS5_1CILi128EEENS7_ILi64EEENS7_ILi192EEEEEELi192ENS_10bfloat16_tEfNS_4arch4Sm80ELb0ELb0ELb1ELb1ELb1ELb0ELb1ELb1EEENS1_21CollectiveEpilogueFwdINS6_IJS8_SA_S9_EEENS6_IJNS7_ILi1EEESI_SI_EEESC_SE_Li256ELb1ELb1ELb1ELb0EEENS1_36VarlenDynamicPersistentTileSchedulerILi128ELi64ELi256ELi256ELb1ELb1ELb0ELb0ELb1ELb1EEEEEEEEEvNT_6ParamsE,"",@"SHT_CUDA_INFO"
	.sectionflags	@""
	.align	4


	//----- nvinfo : EIATTR_CUDA_API_VERSION
	.align		4
        /*0000*/ 	.byte	0x04, 0x37
        /*0002*/ 	.short	(.L_240 - .L_239)
.L_239:
        /*0004*/ 	.word	0x00000082


	//----- nvinfo : EIATTR_KPARAM_INFO
	.align		4
.L_240:
        /*0008*/ 	.byte	0x04, 0x17
        /*000a*/ 	.short	(.L_242 - .L_241)
.L_241:
        /*000c*/ 	.word	0x00000000
        /*0010*/ 	.short	0x0000
        /*0012*/ 	.short	0x0000
        /*0014*/ 	.byte	0x00, 0xf0, 0xe1, 0x10


	//----- nvinfo : EIATTR_SPARSE_MMA_MASK
	.align		4
.L_242:
        /*0018*/ 	.byte	0x03, 0x50
        /*001a*/ 	.short	0x0000


	//----- nvinfo : EIATTR_MAXREG_COUNT
	.align		4
        /*001c*/ 	.byte	0x03, 0x1b
        /*001e*/ 	.short	0x00ff


	//----- nvinfo : EIATTR_MERCURY_ISA_VERSION
	.align		4
        /*0020*/ 	.byte	0x03, 0x5f
        /*0022*/ 	.short	0x0101


	//----- nvinfo : EIATTR_EXIT_INSTR_OFFSETS
	.align		4
        /*0024*/ 	.byte	0x04, 0x1c
        /*0026*/ 	.short	(.L_244 - .L_243)


	//   ....[0]....
.L_243:
        /*0028*/ 	.word	0x00000010


	//----- nvinfo : EIATTR_MAX_THREADS
	.align		4
.L_244:
        /*002c*/ 	.byte	0x04, 0x05
        /*002e*/ 	.short	(.L_246 - .L_245)
.L_245:
        /*0030*/ 	.word	0x00000100
        /*0034*/ 	.word	0x00000001
        /*0038*/ 	.word	0x00000001


	//----- nvinfo : EIATTR_CBANK_PARAM_SIZE
	.align		4
.L_246:
        /*003c*/ 	.byte	0x03, 0x19
        /*003e*/ 	.short	0x0438


	//----- nvinfo : EIATTR_PARAM_CBANK
	.align		4
        /*0040*/ 	.byte	0x04, 0x0a
        /*0042*/ 	.short	(.L_248 - .L_247)
	.align		4
.L_247:
        /*0044*/ 	.word	index@(.nv.constant0._ZN7cutlass13device_kernelIN5flash19enable_sm80_to_sm89INS1_16FlashAttnFwdSm80INS1_25CollectiveMainloopFwdSm80ILi8ELi2ELb0EN4cute5tupleIJNS5_1CILi128EEENS7_ILi64EEENS7_ILi192EEEEEELi192ENS_10bfloat16_tEfNS_4arch4Sm80ELb0ELb0ELb1ELb1ELb1ELb0ELb1ELb1EEENS1_21CollectiveEpilogueFwdINS6_IJS8_SA_S9_EEENS6_IJNS7_ILi1EEESI_SI_EEESC_SE_Li256ELb1ELb1ELb1ELb0EEENS1_36VarlenDynamicPersistentTileSchedulerILi128ELi64ELi256ELi256ELb1ELb1ELb0ELb0ELb1ELb1EEEEEEEEEvNT_6ParamsE)
        /*0048*/ 	.short	0x0210
        /*004a*/ 	.short	0x0438


	//----- nvinfo : EIATTR_SW_WAR
	.align		4
.L_248:
        /*004c*/ 	.byte	0x04, 0x36
        /*004e*/ 	.short	(.L_250 - .L_249)
.L_249:
        /*0050*/ 	.word	0x00000008
.L_250:


//--------------------- .nv.info._ZN7cutlass13device_kernelIN5flash19enable_sm80_to_sm89INS1_16FlashAttnFwdSm80INS1_25CollectiveMainloopFwdSm80ILi8ELi2ELb0EN4cute5tupleIJNS5_1CILi128EEENS7_ILi64EEENS7_ILi192EEEEEELi192ENS_10bfloat16_tEfNS_4arch4Sm80ELb0ELb0ELb1ELb1ELb1ELb1ELb1ELb1EEENS1_21CollectiveEpilogueFwdINS6_IJS8_SA_S9_EEENS6_IJNS7_ILi1EEESI_SI_EEESC_SE_Li256ELb1ELb1ELb1ELb0EEENS1_36VarlenDynamicPersistentTileSchedulerILi128ELi64ELi256ELi256ELb1ELb1ELb0ELb0ELb1ELb1EEEEEEEEEvNT_6ParamsE --------------------------
	.section	.nv.info._ZN7cutlass13device_kernelIN5flash19enable_sm80_to_sm89INS1_16FlashAttnFwdSm80INS1_25CollectiveMainloopFwdSm80ILi8ELi2ELb0EN4cute5tupleIJNS5_1CILi128EEENS7_ILi64EEENS7_ILi192EEEEEELi192ENS_10bfloat16_tEfNS_4arch4Sm80ELb0ELb0ELb1ELb1ELb1ELb1ELb1ELb1EEENS1_21CollectiveEpilogueFwdINS6_IJS8_SA_S9_EEENS6_IJNS7_ILi1EEESI_SI_EEESC_SE_Li256ELb1ELb1ELb1ELb0EEENS1_36VarlenDynamicPersistentTileSchedulerILi128ELi64ELi256ELi256ELb1ELb1ELb0ELb0ELb1ELb1EEEEEEEEEvNT_6ParamsE,"",@"SHT_CUDA_INFO"
	.sectionflags	@""
	.align	4


	//----- nvinfo : EIATTR_CUDA_API_VERSION
	.align		4
        /*0000*/ 	.byte	0x04, 0x37
        /*0002*/ 	.short	(.L_252 - .L_251)
.L_251:
        /*0004*/ 	.word	0x00000082


	//----- nvinfo : EIATTR_KPARAM_INFO
	.align		4
.L_252:
        /*0008*/ 	.byte	0x04, 0x17
        /*000a*/ 	.short	(.L_254 - .L_253)
.L_253:
        /*000c*/ 	.word	0x00000000
        /*0010*/ 	.short	0x0000
        /*0012*/ 	.short	0x0000
        /*0014*/ 	.byte	0x00, 0xf0, 0xe1, 0x10


	//----- nvinfo : EIATTR_SPARSE_MMA_MASK
	.align		4
.L_254:
        /*0018*/ 	.byte	0x03, 0x50
        /*001a*/ 	.short	0x0000


	//----- nvinfo : EIATTR_MAXREG_COUNT
	.align		4
        /*001c*/ 	.byte	0x03, 0x1b
        /*001e*/ 	.short	0x00ff


	//----- nvinfo : EIATTR_MERCURY_ISA_VERSION
	.align		4
        /*0020*/ 	.byte	0x03, 0x5f
        /*0022*/ 	.short	0x0101


	//----- nvinfo : EIATTR_EXIT_INSTR_OFFSETS
	.align		4
        /*0024*/ 	.byte	0x04, 0x1c
        /*0026*/ 	.short	(.L_256 - .L_255)


	//   ....[0]....
.L_255:
        /*0028*/ 	.word	0x00000010


	//----- nvinfo : EIATTR_MAX_THREADS
	.align		4
.L_256:
        /*002c*/ 	.byte	0x04, 0x05
        /*002e*/ 	.short	(.L_258 - .L_257)
.L_257:
        /*0030*/ 	.word	0x00000100
        /*0034*/ 	.word	0x00000001
        /*0038*/ 	.word	0x00000001


	//----- nvinfo : EIATTR_CBANK_PARAM_SIZE
	.align		4
.L_258:
        /*003c*/ 	.byte	0x03, 0x19
        /*003e*/ 	.short	0x0438


	//----- nvinfo : EIATTR_PARAM_CBANK
	.align		4
        /*0040*/ 	.byte	0x04, 0x0a
        /*0042*/ 	.short	(.L_260 - .L_259)
	.align		4
.L_259:
        /*0044*/ 	.word	index@(.nv.constant0._ZN7cutlass13device_kernelIN5flash19enable_sm80_to_sm89INS1_16FlashAttnFwdSm80INS1_25CollectiveMainloopFwdSm80ILi8ELi2ELb0EN4cute5tupleIJNS5_1CILi128EEENS7_ILi64EEENS7_ILi192EEEEEELi192ENS_10bfloat16_tEfNS_4arch4Sm80ELb0ELb0ELb1ELb1ELb1ELb1ELb1ELb1EEENS1_21CollectiveEpilogueFwdINS6_IJS8_SA_S9_EEENS6_IJNS7_ILi1EEESI_SI_EEESC_SE_Li256ELb1ELb1ELb1ELb0EEENS1_36VarlenDynamicPersistentTileSchedulerILi128ELi64ELi256ELi256ELb1ELb1ELb0ELb0ELb1ELb1EEEEEEEEEvNT_6ParamsE)
        /*0048*/ 	.short	0x0210
        /*004a*/ 	.short	0x0438


	//----- nvinfo : EIATTR_SW_WAR
	.align		4
.L_260:
        /*004c*/ 	.byte	0x04, 0x36
        /*004e*/ 	.short	(.L_262 - .L_261)
.L_261:
        /*0050*/ 	.word	0x00000008
.L_262:


//--------------------- .nv.info._ZN7cutlass13device_kernelIN5flash19enable_sm80_to_sm89INS1_16FlashAttnFwdSm80INS1_25CollectiveMainloopFwdSm80ILi8ELi2ELb0EN4cute5tupleIJNS5_1CILi128EEENS7_ILi64EEENS7_ILi192EEEEEELi192ENS_10bfloat16_tEfNS_4arch4Sm80ELb0ELb1ELb1ELb0ELb1ELb0ELb1ELb1EEENS1_21CollectiveEpilogueFwdINS6_IJS8_SA_S9_EEENS6_IJNS7_ILi1EEESI_SI_EEESC_SE_Li256ELb0ELb1ELb1ELb0EEENS1_19SingleTileSchedulerILb0ELb1ELb1ELi128EEEEEEEEEvNT_6ParamsE --------------------------
	.section	.nv.info._ZN7cutlass13device_kernelIN5flash19enable_sm80_to_sm89INS1_16FlashAttnFwdSm80INS1_25CollectiveMainloopFwdSm80ILi8ELi2ELb0EN4cute5tupleIJNS5_1CILi128EEENS7_ILi64EEENS7_ILi192EEEEEELi192ENS_10bfloat16_tEfNS_4arch4Sm80ELb0ELb1ELb1ELb0ELb1ELb0ELb1ELb1EEENS1_21CollectiveEpilogueFwdINS6_IJS8_SA_S9_EEENS6_IJNS7_ILi1EEESI_SI_EEESC_SE_Li256ELb0ELb1ELb1ELb0EEENS1_19SingleTileSchedulerILb0ELb1ELb1ELi128EEEEEEEEEvNT_6ParamsE,"",@"SHT_CUDA_INFO"
	.sectionflags	@""
	.align	4


	//----- nvinfo : EIATTR_CUDA_API_VERSION
	.align		4
        /*0000*/ 	.byte	0x04, 0x37
        /*0002*/ 	.short	(.L_264 - .L_263)
.L_263:
        /*0004*/ 	.word	0x00000082


	//----- nvinfo : EIATTR_KPARAM_INFO
	.align		4
.L_264:
        /*0008*/ 	.byte	0x04, 0x17
        /*000a*/ 	.short	(.L_266 - .L_265)
.L_265:
        /*000c*/ 	.word	0x00000000
        /*0010*/ 	.short	0x0000
        /*0012*/ 	.short	0x0000
        /*0014*/ 	.byte	0x00, 0xf0, 0x61, 0x10


	//----- nvinfo : EIATTR_SPARSE_MMA_MASK
	.align		4
.L_266:
        /*0018*/ 	.byte	0x03, 0x50
        /*001a*/ 	.short	0x0000


	//----- nvinfo : EIATTR_MAXREG_COUNT
	.align		4
        /*001c*/ 	.byte	0x03, 0x1b
        /*001e*/ 	.short	0x00ff


	//----- nvinfo : EIATTR_MERCURY_ISA_VERSION
	.align		4
        /*0020*/ 	.byte	0x03, 0x5f
        /*0022*/ 	.short	0x0101


	//----- nvinfo : EIATTR_EXIT_INSTR_OFFSETS
	.align		4
        /*0024*/ 	.byte	0x04, 0x1c
        /*0026*/ 	.short	(.L_268 - .L_267)


	//   ....[0]....
.L_267:
        /*0028*/ 	.word	0x00000010


	//----- nvinfo : EIATTR_MAX_THREADS
	.align		4
.L_268:
        /*002c*/ 	.byte	0x04, 0x05
        /*002e*/ 	.short	(.L_270 - .L_269)
.L_269:
        /*0030*/ 	.word	0x00000100
        /*0034*/ 	.word	0x00000001
        /*0038*/ 	.word	0x00000001


	//----- nvinfo : EIATTR_CBANK_PARAM_SIZE
	.align		4
.L_270:
        /*003c*/ 	.byte	0x03, 0x19
        /*003e*/ 	.short	0x0418


	//----- nvinfo : EIATTR_PARAM_CBANK
	.align		4
        /*0040*/ 	.byte	0x04, 0x0a
        /*0042*/ 	.short	(.L_272 - .L_271)
	.align		4
.L_271:
        /*0044*/ 	.word	index@(.nv.constant0._ZN7cutlass13device_kernelIN5flash19enable_sm80_to_sm89INS1_16FlashAttnFwdSm80INS1_25CollectiveMainloopFwdSm80ILi8ELi2ELb0EN4cute5tupleIJNS5_1CILi128EEENS7_ILi64EEENS7_ILi192EEEEEELi192ENS_10bfloat16_tEfNS_4arch4Sm80ELb0ELb1ELb1ELb0ELb1ELb0ELb1ELb1EEENS1_21CollectiveEpilogueFwdINS6_IJS8_SA_S9_EEENS6_IJNS7_ILi1EEESI_SI_EEESC_SE_Li256ELb0ELb1ELb1ELb0EEENS1_19SingleTileSchedulerILb0ELb1ELb1ELi128EEEEEEEEEvNT_6ParamsE)
        /*0048*/ 	.short	0x0210
        /*004a*/ 	.short	0x0418


	//----- nvinfo : EIATTR_SW_WAR
	.align		4
.L_272:
        /*004c*/ 	.byte	0x04, 0x36
        /*004e*/ 	.short	(.L_274 - .L_273)
.L_273:
        /*0050*/ 	.word	0x00000008
.L_274:


//--------------------- .nv.info._ZN7cutlass13device_kernelIN5flash19enable_sm80_to_sm89INS1_16FlashAttnFwdSm80INS1_25CollectiveMainloopFwdSm80ILi8ELi2ELb0EN4cute5tupleIJNS5_1CILi128EEENS7_ILi64EEENS7_ILi192EEEEEELi192ENS_10bfloat16_tEfNS_4arch4Sm80ELb0ELb1ELb1ELb1ELb1ELb0ELb1ELb1EEENS1_21CollectiveEpilogueFwdINS6_IJS8_SA_S9_EEENS6_IJNS7_ILi1EEESI_SI_EEESC_SE_Li256ELb1ELb1ELb1ELb0EEENS1_36VarlenDynamicPersistentTileSchedulerILi128ELi64ELi256ELi256ELb1ELb1ELb0ELb1ELb0ELb1EEEEEEEEEvNT_6ParamsE --------------------------
	.section	.nv.info._ZN7cutlass13device_kernelIN5flash19enable_sm80_to_sm89INS1_16FlashAttnFwdSm80INS1_25CollectiveMainloopFwdSm80ILi8ELi2ELb0EN4cute5tupleIJNS5_1CILi128EEENS7_ILi64EEENS7_ILi192EEEEEELi192ENS_10bfloat16_tEfNS_4arch4Sm80ELb0ELb1ELb1ELb1ELb1ELb0ELb1ELb1EEENS1_21CollectiveEpilogueFwdINS6_IJS8_SA_S9_EEENS6_IJNS7_ILi1EEESI_SI_EEESC_SE_Li256ELb1ELb1ELb1ELb0EEENS1_36VarlenDynamicPersistentTileSchedulerILi128ELi64ELi256ELi256ELb1ELb1ELb0ELb1ELb0ELb1EEEEEEEEEvNT_6ParamsE,"",@"SHT_CUDA_INFO"
	.sectionflags	@""
	.align	4


	//----- nvinfo : EIATTR_CUDA_API_VERSION
	.align		4
        /*0000*/ 	.byte	0x04, 0x37
        /*0002*/ 	.short	(.L_276 - .L_275)
.L_275:
        /*0004*/ 	.word	0x00000082


	//----- nvinfo : EIATTR_KPARAM_INFO
	.align		4
.L_276:
        /*0008*/ 	.byte	0x04, 0x17
        /*000a*/ 	.short	(.L_278 - .L_277)
.L_277:
        /*000c*/ 	.word	0x00000000
        /*0010*/ 	.short	0x0000
        /*0012*/ 	.short	0x0000
        /*0014*/ 	.byte	0x00, 0xf0, 0xe1, 0x10


	//----- nvinfo : EIATTR_SPARSE_MMA_MASK
	.align		4
.L_278:
        /*0018*/ 	.byte	0x03, 0x50
        /*001a*/ 	.short	0x0000


	//----- nvinfo : EIATTR_MAXREG_COUNT
	.align		4
        /*001c*/ 	.byte	0x03, 0x1b
        /*001e*/ 	.short	0x00ff


	//----- nvinfo : EIATTR_MERCURY_ISA_VERSION
	.align		4
        /*0020*/ 	.byte	0x03, 0x5f
        /*0022*/ 	.short	0x0101


	//----- nvinfo : EIATTR_EXIT_INSTR_OFFSETS
	.align		4
        /*0024*/ 	.byte	0x04, 0x1c
        /*0026*/ 	.short	(.L_280 - .L_279)


	//   ....[0]....
.L_279:
        /*0028*/ 	.word	0x00000010


	//----- nvinfo : EIATTR_MAX_THREADS
	.align		4
.L_280:
        /*002c*/ 	.byte	0x04, 0x05
        /*002e*/ 	.short	(.L_282 - .L_281)
.L_281:
        /*0030*/ 	.word	0x00000100
        /*0034*/ 	.word	0x00000001
        /*0038*/ 	.word	0x00000001


	//----- nvinfo : EIATTR_CBANK_PARAM_SIZE
	.align		4
.L_282:
        /*003c*/ 	.byte	0x03, 0x19
        /*003e*/ 	.short	0x0438


	//----- nvinfo : EIATTR_PARAM_CBANK
	.align		4
        /*0040*/ 	.byte	0x04, 0x0a
        /*0042*/ 	.short	(.L_284 - .L_283)
	.align		4
.L_283:
        /*0044*/ 	.word	index@(.nv.constant0._ZN7cutlass13device_kernelIN5flash19enable_sm80_to_sm89INS1_16FlashAttnFwdSm80INS1_25CollectiveMainloopFwdSm80ILi8ELi2ELb0EN4cute5tupleIJNS5_1CILi128EEENS7_ILi64EEENS7_ILi192EEEEEELi192ENS_10bfloat16_tEfNS_4arch4Sm80ELb0ELb1ELb1ELb1ELb1ELb0ELb1ELb1EEENS1_21CollectiveEpilogueFwdINS6_IJS8_SA_S9_EEENS6_IJNS7_ILi1EEESI_SI_EEESC_SE_Li256ELb1ELb1ELb1ELb0EEENS1_36VarlenDynamicPersistentTileSchedulerILi128ELi64ELi256ELi256ELb1ELb1ELb0ELb1ELb0ELb1EEEEEEEEEvNT_6ParamsE)
        /*0048*/ 	.short	0x0210
        /*004a*/ 	.short	0x0438


	//----- nvinfo : EIATTR_SW_WAR
	.align		4
.L_284:
        /*004c*/ 	.byte	0x04, 0x36
        /*004e*/ 	.short	(.L_286 - .L_285)
.L_285:
        /*0050*/ 	.word	0x00000008
.L_286:


//--------------------- .nv.info._ZN7cutlass13device_kernelIN5flash19enable_sm80_to_sm89INS1_16FlashAttnFwdSm80INS1_25CollectiveMainloopFwdSm80ILi8ELi2ELb0EN4cute5tupleIJNS5_1CILi128EEENS7_ILi64EEENS7_ILi192EEEEEELi192ENS_10bfloat16_tEfNS_4arch4Sm80ELb0ELb1ELb1ELb1ELb1ELb1ELb1ELb1EEENS1_21CollectiveEpilogueFwdINS6_IJS8_SA_S9_EEENS6_IJNS7_ILi1EEESI_SI_EEESC_SE_Li256ELb1ELb1ELb1ELb0EEENS1_36VarlenDynamicPersistentTileSchedulerILi128ELi64ELi256ELi256ELb1ELb1ELb0ELb1ELb0ELb1EEEEEEEEEvNT_6ParamsE --------------------------
	.section	.nv.info._ZN7cutlass13device_kernelIN5flash19enable_sm80_to_sm89INS1_16FlashAttnFwdSm80INS1_25CollectiveMainloopFwdSm80ILi8ELi2ELb0EN4cute5tupleIJNS5_1CILi128EEENS7_ILi64EEENS7_ILi192EEEEEELi192ENS_10bfloat16_tEfNS_4arch4Sm80ELb0ELb1ELb1ELb1ELb1ELb1ELb1ELb1EEENS1_21CollectiveEpilogueFwdINS6_IJS8_SA_S9_EEENS6_IJNS7_ILi1EEESI_SI_EEESC_SE_Li256ELb1ELb1ELb1ELb0EEENS1_36VarlenDynamicPersistentTileSchedulerILi128ELi64ELi256ELi256ELb1ELb1ELb0ELb1ELb0ELb1EEEEEEEEEvNT_6ParamsE,"",@"SHT_CUDA_INFO"
	.sectionflags	@""
	.align	4


	//----- nvinfo : EIATTR_CUDA_API_VERSION
	.align		4
        /*0000*/ 	.byte	0x04, 0x37
        /*0002*/ 	.short	(.L_288 - .L_287)
.L_287:
        /*0004*/ 	.word	0x00000082


	//----- nvinfo : EIATTR_KPARAM_INFO
	.align		4
.L_288:
        /*0008*/ 	.byte	0x04, 0x17
        /*000a*/ 	.short	(.L_290 - .L_289)
.L_289:
        /*000c*/ 	.word	0x00000000
        /*0010*/ 	.short	0x0000
        /*0012*/ 	.short	0x0000
        /*0014*/ 	.byte	0x00, 0xf0, 0xe1, 0x10


	//----- nvinfo : EIATTR_SPARSE_MMA_MASK
	.align		4
.L_290:
        /*0018*/ 	.byte	0x03, 0x50
        /*001a*/ 	.short	0x0000


	//----- nvinfo : EIATTR_MAXREG_COUNT
	.align		4
        /*001c*/ 	.byte	0x03, 0x1b
        /*001e*/ 	.short	0x00ff


	//----- nvinfo : EIATTR_MERCURY_ISA_VERSION
	.align		4
        /*0020*/ 	.byte	0x03, 0x5f
        /*0022*/ 	.short	0x0101


	//----- nvinfo : EIATTR_EXIT_INSTR_OFFSETS
	.align		4
        /*0024*/ 	.byte	0x04, 0x1c
        /*0026*/ 	.short	(.L_292 - .L_291)


	//   ....[0]....
.L_291:
        /*0028*/ 	.word	0x00000010


	//----- nvinfo : EIATTR_MAX_THREADS
	.align		4
.L_292:
        /*002c*/ 	.byte	0x04, 0x05
        /*002e*/ 	.short	(.L_294 - .L_293)
.L_293:
        /*0030*/ 	.word	0x00000100
        /*0034*/ 	.word	0x00000001
        /*0038*/ 	.word	0x00000001


	//----- nvinfo : EIATTR_CBANK_PARAM_SIZE
	.align		4
.L_294:
        /*003c*/ 	.byte	0x03, 0x19
        /*003e*/ 	.short	0x0438


	//----- nvinfo : EIATTR_PARAM_CBANK
	.align		4
        /*0040*/ 	.byte	0x04, 0x0a
        /*0042*/ 	.short	(.L_296 - .L_295)
	.align		4
.L_295:
        /*0044*/ 	.word	index@(.nv.constant0._ZN7cutlass13device_kernelIN5flash19enable_sm80_to_sm89INS1_16FlashAttnFwdSm80INS1_25CollectiveMainloopFwdSm80ILi8ELi2ELb0EN4cute5tupleIJNS5_1CILi128EEENS7_ILi64EEENS7_ILi192EEEEEELi192ENS_10bfloat16_tEfNS_4arch4Sm80ELb0ELb1ELb1ELb1ELb1ELb1ELb1ELb1EEENS1_21CollectiveEpilogueFwdINS6_IJS8_SA_S9_EEENS6_IJNS7_ILi1EEESI_SI_EEESC_SE_Li256ELb1ELb1ELb1ELb0EEENS1_36VarlenDynamicPersistentTileSchedulerILi128ELi64ELi256ELi256ELb1ELb1ELb0ELb1ELb0ELb1EEEEEEEEEvNT_6ParamsE)
        /*0048*/ 	.short	0x0210
        /*004a*/ 	.short	0x0438


	//----- nvinfo : EIATTR_SW_WAR
	.align		4
.L_296:
        /*004c*/ 	.byte	0x04, 0x36
        /*004e*/ 	.short	(.L_298 - .L_297)
.L_297:
        /*0050*/ 	.word	0x00000008
.L_298:


//--------------------- .nv.info._ZN7cutlass13device_kernelIN5flash19enable_sm80_to_sm89INS1_16FlashAttnFwdSm80INS1_25CollectiveMainloopFwdSm80ILi8ELi2ELb0EN4cute5tupleIJNS5_1CILi128EEENS7_ILi64EEENS7_ILi192EEEEEELi192ENS_10bfloat16_tEfNS_4arch4Sm80ELb1ELb0ELb1ELb0ELb1ELb0ELb1ELb1EEENS1_21CollectiveEpilogueFwdINS6_IJS8_SA_S9_EEENS6_IJNS7_ILi1EEESI_SI_EEESC_SE_Li256ELb0ELb1ELb1ELb0EEENS1_30DynamicPersistentTileSchedulerILi256ELi256ELb1ELb1ELb0EEEEEEEEEvNT_6ParamsE --------------------------
	.section	.nv.info._ZN7cutlass13device_kernelIN5flash19enable_sm80_to_sm89INS1_16FlashAttnFwdSm80INS1_25CollectiveMainloopFwdSm80ILi8ELi2ELb0EN4cute5tupleIJNS5_1CILi128EEENS7_ILi64EEENS7_ILi192EEEEEELi192ENS_10bfloat16_tEfNS_4arch4Sm80ELb1ELb0ELb1ELb0ELb1ELb0ELb1ELb1EEENS1_21CollectiveEpilogueFwdINS6_IJS8_SA_S9_EEENS6_IJNS7_ILi1EEESI_SI_EEESC_SE_Li256ELb0ELb1ELb1ELb0EEENS1_30DynamicPersistentTileSchedulerILi256ELi256ELb1ELb1ELb0EEEEEEEEEvNT_6ParamsE,"",@"SHT_CUDA_INFO"
	.sectionflags	@""
	.align	4


	//----- nvinfo : EIATTR_CUDA_API_VERSION
	.align		4
        /*0000*/ 	.byte	0x04, 0x37
        /*0002*/ 	.short	(.L_300 - .L_299)
.L_299:
        /*0004*/ 	.word	0x00000082


	//----- nvinfo : EIATTR_KPARAM_INFO
	.align		4
.L_300:
        /*0008*/ 	.byte	0x04, 0x17
        /*000a*/ 	.short	(.L_302 - .L_301)
.L_301:
        /*000c*/ 	.word	0x00000000
        /*0010*/ 	.short	0x0000
        /*0012*/ 	.short	0x0000
        /*0014*/ 	.byte	0x00, 0xf0, 0xa1, 0x10


	//----- nvinfo : EIATTR_SPARSE_MMA_MASK
	.align		4
.L_302:
        /*0018*/ 	.byte	0x03, 0x50
        /*001a*/ 	.short	0x0000


	//----- nvinfo : EIATTR_MAXREG_COUNT
	.align		4
        /*001c*/ 	.byte	0x03, 0x1b
        /*001e*/ 	.short	0x00ff


	//----- nvinfo : EIATTR_MERCURY_ISA_VERSION
	.align		4
        /*0020*/ 	.byte	0x03, 0x5f
        /*0022*/ 	.short	0x0101


	//----- nvinfo : EIATTR_EXIT_INSTR_OFFSETS
	.align		4
        /*0024*/ 	.byte	0x04, 0x1c
        /*0026*/ 	.short	(.L_304 - .L_303)


	//   ....[0]....
.L_303:
        /*0028*/ 	.word	0x00000010


	//----- nvinfo : EIATTR_MAX_THREADS
	.align		4
.L_304:
        /*002c*/ 	.byte	0x04, 0x05
        /*002e*/ 	.short	(.L_306 - .L_305)
.L_305:
        /*0030*/ 	.word	0x00000100
        /*0034*/ 	.word	0x00000001
        /*0038*/ 	.word	0x00000001


	//----- nvinfo : EIATTR_CBANK_PARAM_SIZE
	.align		4
.L_306:
        /*003c*/ 	.byte	0x03, 0x19
        /*003e*/ 	.short	0x0428


	//----- nvinfo : EIATTR_PARAM_CBANK
	.align		4
        /*0040*/ 	.byte	0x04, 0x0a
        /*0042*/ 	.short	(.L_308 - .L_307)
	.align		4
.L_307:
        /*0044*/ 	.word	index@(.nv.constant0._ZN7cutlass13device_kernelIN5flash19enable_sm80_to_sm89INS1_16FlashAttnFwdSm80INS1_25CollectiveMainloopFwdSm80ILi8ELi2ELb0EN4cute5tupleIJNS5_1CILi128EEENS7_ILi64EEENS7_ILi192EEEEEELi192ENS_10bfloat16_tEfNS_4arch4Sm80ELb1ELb0ELb1ELb0ELb1ELb0ELb1ELb1EEENS1_21CollectiveEpilogueFwdINS6_IJS8_SA_S9_EEENS6_IJNS7_ILi1EEESI_SI_EEESC_SE_Li256ELb0ELb1ELb1ELb0EEENS1_30DynamicPersistentTileSchedulerILi256ELi256ELb1ELb1ELb0EEEEEEEEEvNT_6ParamsE)
        /*0048*/ 	.short	0x0210
        /*004a*/ 	.short	0x0428


	//----- nvinfo : EIATTR_SW_WAR
	.align		4
.L_308:
        /*004c*/ 	.byte	0x04, 0x36
        /*004e*/ 	.short	(.L_310 - .L_309)
.L_309:
        /*0050*/ 	.word	0x00000008
.L_310:


//--------------------- .nv.info._ZN7cutlass13device_kernelIN5flash19enable_sm80_to_sm89INS1_16FlashAttnFwdSm80INS1_25CollectiveMainloopFwdSm80ILi8ELi2ELb0EN4cute5tupleIJNS5_1CILi128EEENS7_ILi64EEENS7_ILi192EEEEEELi192ENS_10bfloat16_tEfNS_4arch4Sm80ELb1ELb0ELb1ELb1ELb1ELb0ELb1ELb1EEENS1_21CollectiveEpilogueFwdINS6_IJS8_SA_S9_EEENS6_IJNS7_ILi1EEESI_SI_EEESC_SE_Li256ELb1ELb1ELb1ELb0EEENS1_36VarlenDynamicPersistentTileSchedulerILi128ELi64ELi256ELi256ELb1ELb1ELb0ELb1ELb1ELb1EEEEEEEEEvNT_6ParamsE --------------------------
	.section	.nv.info._ZN7cutlass13device_kernelIN5flash19enable_sm80_to_sm89INS1_16FlashAttnFwdSm80INS1_25CollectiveMainloopFwdSm80ILi8ELi2ELb0EN4cute5tupleIJNS5_1CILi128EEENS7_ILi64EEENS7_ILi192EEEEEELi192ENS_10bfloat16_tEfNS_4arch4Sm80ELb1ELb0ELb1ELb1ELb1ELb0ELb1ELb1EEENS1_21CollectiveEpilogueFwdINS6_IJS8_SA_S9_EEENS6_IJNS7_ILi1EEESI_SI_EEESC_SE_Li256ELb1ELb1ELb1ELb0EEENS1_36VarlenDynamicPersistentTileSchedulerILi128ELi64ELi256ELi256ELb1ELb1ELb0ELb1ELb1ELb1EEEEEEEEEvNT_6ParamsE,"",@"SHT_CUDA_INFO"
	.sectionflags	@""
	.align	4


	//----- nvinfo : EIATTR_CUDA_API_VERSION
	.align		4
        /*0000*/ 	.byte	0x04, 0x37
        /*0002*/ 	.short	(.L_312 - .L_311)
.L_311:
        /*0004*/ 	.word	0x00000082


	//----- nvinfo : EIATTR_KPARAM_INFO
	.align		4
.L_312:
        /*0008*/ 	.byte	0x04, 0x17
        /*000a*/ 	.short	(.L_314 - .L_313)
.L_313:
        /*000c*/ 	.word	0x00000000
        /*0010*/ 	.short	0x0000
        /*0012*/ 	.short	0x0000
        /*0014*/ 	.byte	0x00, 0xf0, 0xe1, 0x10


	//----- nvinfo : EIATTR_SPARSE_MMA_MASK
	.align		4
.L_314:
        /*0018*/ 	.byte	0x03, 0x50
        /*001a*/ 	.short	0x0000


	//----- nvinfo : EIATTR_MAXREG_COUNT
	.align		4
        /*001c*/ 	.byte	0x03, 0x1b
        /*001e*/ 	.short	0x00ff


	//----- nvinfo : EIATTR_MERCURY_ISA_VERSION
	.align		4
        /*0020*/ 	.byte	0x03, 0x5f
        /*0022*/ 	.short	0x0101


	//----- nvinfo : EIATTR_EXIT_INSTR_OFFSETS
	.align		4
        /*0024*/ 	.byte	0x04, 0x1c
        /*0026*/ 	.short	(.L_316 - .L_315)


	//   ....[0]....
.L_315:
        /*0028*/ 	.word	0x00000010


	//----- nvinfo : EIATTR_MAX_THREADS
	.align		4
.L_316:
        /*002c*/ 	.byte	0x04, 0x05
        /*002e*/ 	.short	(.L_318 - .L_317)
.L_317:
        /*0030*/ 	.word	0x00000100
        /*0034*/ 	.word	0x00000001
        /*0038*/ 	.word	0x00000001


	//----- nvinfo : EIATTR_CBANK_PARAM_SIZE
	.align		4
.L_318:
        /*003c*/ 	.byte	0x03, 0x19
        /*003e*/ 	.short	0x0438


	//----- nvinfo : EIATTR_PARAM_CBANK
	.align		4
        /*0040*/ 	.byte	0x04, 0x0a
        /*0042*/ 	.short	(.L_320 - .L_319)
	.align		4
.L_319:
        /*0044*/ 	.word	index@(.nv.constant0._ZN7cutlass13device_kernelIN5flash19enable_sm80_to_sm89INS1_16FlashAttnFwdSm80INS1_25CollectiveMainloopFwdSm80ILi8ELi2ELb0EN4cute5tupleIJNS5_1CILi128EEENS7_ILi64EEENS7_ILi192EEEEEELi192ENS_10bfloat16_tEfNS_4arch4Sm80ELb1ELb0ELb1ELb1ELb1ELb0ELb1ELb1EEENS1_21CollectiveEpilogueFwdINS6_IJS8_SA_S9_EEENS6_IJNS7_ILi1EEESI_SI_EEESC_SE_Li256ELb1ELb1ELb1ELb0EEENS1_36VarlenDynamicPersistentTileSchedulerILi128ELi64ELi256ELi256ELb1ELb1ELb0ELb1ELb1ELb1EEEEEEEEEvNT_6ParamsE)
        /*0048*/ 	.short	0x0210
        /*004a*/ 	.short	0x0438


	//----- nvinfo : EIATTR_SW_WAR
	.align		4
.L_320:
        /*004c*/ 	.byte	0x04, 0x36
        /*004e*/ 	.short	(.L_322 - .L_321)
.L_321:
        /*0050*/ 	.word	0x00000008
.L_322:


//--------------------- .nv.info._ZN7cutlass13device_kernelIN5flash19enable_sm80_to_sm89INS1_16FlashAttnFwdSm80INS1_25CollectiveMainloopFwdSm80ILi8ELi2ELb0EN4cute5tupleIJNS5_1CILi128EEENS7_ILi64EEENS7_ILi192EEEEEELi192ENS_10bfloat16_tEfNS_4arch4Sm80ELb1ELb0ELb1ELb1ELb1ELb1ELb1ELb1EEENS1_21CollectiveEpilogueFwdINS6_IJS8_SA_S9_EEENS6_IJNS7_ILi1EEESI_SI_EEESC_SE_Li256ELb1ELb1ELb1ELb0EEENS1_36VarlenDynamicPersistentTileSchedulerILi128ELi64ELi256ELi256ELb1ELb1ELb0ELb1ELb1ELb1EEEEEEEEEvNT_6ParamsE --------------------------
	.section	.nv.info._ZN7cutlass13device_kernelIN5flash19enable_sm80_to_sm89INS1_16FlashAttnFwdSm80INS1_25CollectiveMainloopFwdSm80ILi8ELi2ELb0EN4cute5tupleIJNS5_1CILi128EEENS7_ILi64EEENS7_ILi192EEEEEELi192ENS_10bfloat16_tEfNS_4arch4Sm80ELb1ELb0ELb1ELb1ELb1ELb1ELb1ELb1EEENS1_21CollectiveEpilogueFwdINS6_IJS8_SA_S9_EEENS6_IJNS7_ILi1EEESI_SI_EEESC_SE_Li256ELb1ELb1ELb1ELb0EEENS1_36VarlenDynamicPersistentTileSchedulerILi128ELi64ELi256ELi256ELb1ELb1ELb0ELb1ELb1ELb1EEEEEEEEEvNT_6ParamsE,"",@"SHT_CUDA_INFO"
	.sectionflags	@""
	.align	4


	//----- nvinfo : EIATTR_CUDA_API_VERSION
	.align		4
        /*0000*/ 	.byte	0x04, 0x37
        /*0002*/ 	.short	(.L_324 - .L_323)
.L_323:
        /*0004*/ 	.word	0x00000082


	//----- nvinfo : EIATTR_KPARAM_INFO
	.align		4
.L_324:
        /*0008*/ 	.byte	0x04, 0x17
        /*000a*/ 	.short	(.L_326 - .L_325)
.L_325:
        /*000c*/ 	.word	0x00000000
        /*0010*/ 	.short	0x0000
        /*0012*/ 	.short	0x0000
        /*0014*/ 	.byte	0x00, 0xf0, 0xe1, 0x10


	//----- nvinfo : EIATTR_SPARSE_MMA_MASK
	.align		4
.L_326:
        /*0018*/ 	.byte	0x03, 0x50
        /*001a*/ 	.short	0x0000


	//----- nvinfo : EIATTR_MAXREG_COUNT
	.align		4
        /*001c*/ 	.byte	0x03, 0x1b
        /*001e*/ 	.short	0x00ff


	//----- nvinfo : EIATTR_MERCURY_ISA_VERSION
	.align		4
        /*0020*/ 	.byte	0x03, 0x5f
        /*0022*/ 	.short	0x0101


	//----- nvinfo : EIATTR_EXIT_INSTR_OFFSETS
	.align		4
        /*0024*/ 	.byte	0x04, 0x1c
        /*0026*/ 	.short	(.L_328 - .L_327)


	//   ....[0]....
.L_327:
        /*0028*/ 	.word	0x00000010


	//----- nvinfo : EIATTR_MAX_THREADS
	.align		4
.L_328:
        /*002c*/ 	.byte	0x04, 0x05
        /*002e*/ 	.short	(.L_330 - .L_329)
.L_329:
        /*0030*/ 	.word	0x00000100
        /*0034*/ 	.word	0x00000001
        /*0038*/ 	.word	0x00000001


	//----- nvinfo : EIATTR_CBANK_PARAM_SIZE
	.align		4
.L_330:
        /*003c*/ 	.byte	0x03, 0x19
        /*003e*/ 	.short	0x0438


	//----- nvinfo : EIATTR_PARAM_CBANK
	.align		4
        /*0040*/ 	.byte	0x04, 0x0a
        /*0042*/ 	.short	(.L_332 - .L_331)
	.align		4
.L_331:
        /*0044*/ 	.word	index@(.nv.constant0._ZN7cutlass13device_kernelIN5flash19enable_sm80_to_sm89INS1_16FlashAttnFwdSm80INS1_25CollectiveMainloopFwdSm80ILi8ELi2ELb0EN4cute5tupleIJNS5_1CILi128EEENS7_ILi64EEENS7_ILi192EEEEEELi192ENS_10bfloat16_tEfNS_4arch4Sm80ELb1ELb0ELb1ELb1ELb1ELb1ELb1ELb1EEENS1_21CollectiveEpilogueFwdINS6_IJS8_SA_S9_EEENS6_IJNS7_ILi1EEESI_SI_EEESC_SE_Li256ELb1ELb1ELb1ELb0EEENS1_36VarlenDynamicPersistentTileSchedulerILi128ELi64ELi256ELi256ELb1ELb1ELb0ELb1ELb1ELb1EEEEEEEEEvNT_6ParamsE)
        /*0048*/ 	.short	0x0210
        /*004a*/ 	.short	0x0438


	//----- nvinfo : EIATTR_SW_WAR
	.align		4
.L_332:
        /*004c*/ 	.byte	0x04, 0x36
        /*004e*/ 	.short	(.L_334 - .L_333)
.L_333:
        /*0050*/ 	.word	0x00000008
.L_334:


//--------------------- .nv.callgraph             --------------------------
	.section	.nv.callgraph,"",@"SHT_CUDA_CALLGRAPH"
	.align	4
	.sectionentsize	8
	.align		4
        /*0000*/ 	.word	0x00000000
	.align		4
        /*0004*/ 	.word	0xffffffff
	.align		4
        /*0008*/ 	.word	0x00000000
	.align		4
        /*000c*/ 	.word	0xfffffffe
	.align		4
        /*0010*/ 	.word	0x00000000
	.align		4
        /*0014*/ 	.word	0xfffffffd
	.align		4
        /*0018*/ 	.word	0x00000000
	.align		4
        /*001c*/ 	.word	0xfffffffc


//--------------------- .nv.constant4             --------------------------
	.section	.nv.constant4,"a",@progbits
	.align	8
	.align		8
.nv.constant4:
        /*0000*/ 	.dword	_ZN86_INTERNAL_9a2f21ec_50_flash_fwd_hdim192_bf16_paged_split_softcap_sm80_cu_ef95aea4_35544cuda3std3__45__cpo5beginE
	.align		8
        /*0008*/ 	.dword	_ZN86_INTERNAL_9a2f21ec_50_flash_fwd_hdim192_bf16_paged_split_softcap_sm80_cu_ef95aea4_35544cuda3std3__45__cpo3endE
	.align		8
        /*0010*/ 	.dword	_ZN86_INTERNAL_9a2f21ec_50_flash_fwd_hdim192_bf16_paged_split_softcap_sm80_cu_ef95aea4_35544cuda3std3__45__cpo6cbeginE
	.align		8
        /*0018*/ 	.dword	_ZN86_INTERNAL_9a2f21ec_50_flash_fwd_hdim192_bf16_paged_split_softcap_sm80_cu_ef95aea4_35544cuda3std3__45__cpo4cendE
	.align		8
        /*0020*/ 	.dword	_ZN86_INTERNAL_9a2f21ec_50_flash_fwd_hdim192_bf16_paged_split_softcap_sm80_cu_ef95aea4_35544cuda3std3__488_GLOBAL__N__9a2f21ec_50_flash_fwd_hdim192_bf16_paged_split_softcap_sm80_cu_ef95aea4_35546ignoreE
	.align		8
        /*0028*/ 	.dword	_ZN86_INTERNAL_9a2f21ec_50_flash_fwd_hdim192_bf16_paged_split_softcap_sm80_cu_ef95aea4_35544cuda3std3__419piecewise_constructE
	.align		8
        /*0030*/ 	.dword	_ZN86_INTERNAL_9a2f21ec_50_flash_fwd_hdim192_bf16_paged_split_softcap_sm80_cu_ef95aea4_35544cuda3std3__48in_placeE
	.align		8
        /*0038*/ 	.dword	_ZN86_INTERNAL_9a2f21ec_50_flash_fwd_hdim192_bf16_paged_split_softcap_sm80_cu_ef95aea4_35544cuda3std6ranges3__45__cpo4swapE
	.align		8
        /*0040*/ 	.dword	_ZN86_INTERNAL_9a2f21ec_50_flash_fwd_hdim192_bf16_paged_split_softcap_sm80_cu_ef95aea4_35544cuda3std6ranges3__45__cpo9iter_moveE
	.align		8
        /*0048*/ 	.dword	_ZN86_INTERNAL_9a2f21ec_50_flash_fwd_hdim192_bf16_paged_split_softcap_sm80_cu_ef95aea4_35544cute7productE
	.align		8
        /*0050*/ 	.dword	_ZN86_INTERNAL_9a2f21ec_50_flash_fwd_hdim192_bf16_paged_split_softcap_sm80_cu_ef95aea4_35544cute1_E


//--------------------- .text._ZN7cutlass13device_kernelIN5flash19enable_sm80_to_sm89INS1_16FlashAttnFwdSm80INS1_25CollectiveMainloopFwdSm80ILi8ELi1ELb0EN4cute5tupleIJNS5_1CILi128EEENS7_ILi64EEENS7_ILi192EEEEEELi192ENS_10bfloat16_tEfNS_4arch4Sm80ELb0ELb0ELb1ELb0ELb1ELb0ELb1ELb1EEENS1_21CollectiveEpilogueFwdINS6_IJS8_SA_S9_EEENS6_IJNS7_ILi1EEESI_SI_EEESC_SE_Li256ELb0ELb1ELb1ELb0EEENS1_19SingleTileSchedulerILb0ELb1ELb1ELi128EEEEEEEEEvNT_6ParamsE --------------------------
	.section	.text._ZN7cutlass13device_kernelIN5flash19enable_sm80_to_sm89INS1_16FlashAttnFwdSm80INS1_25CollectiveMainloopFwdSm80ILi8ELi1ELb0EN4cute5tupleIJNS5_1CILi128EEENS7_ILi64EEENS7_ILi192EEEEEELi192ENS_10bfloat16_tEfNS_4arch4Sm80ELb0ELb0ELb1ELb0ELb1ELb0ELb1ELb1EEENS1_21CollectiveEpilogueFwdINS6_IJS8_SA_S9_EEENS6_IJNS7_ILi1EEESI_SI_EEESC_SE_Li256ELb0ELb1ELb1ELb0EEENS1_19SingleTileSchedulerILb0ELb1ELb1ELi128EEEEEEEEEvNT_6ParamsE,"ax",@progbits
	.align	128
.text._ZN7cutlass13device_kernelIN5flash19enable_sm80_to_sm89INS1_16FlashAttnFwdSm80INS1_25CollectiveMainloopFwdSm80ILi8ELi1ELb0EN4cute5tupleIJNS5_1CILi128EEENS7_ILi64EEENS7_ILi192EEEEEELi192ENS_10bfloat16_tEfNS_4arch4Sm80ELb0ELb0ELb1ELb0ELb1ELb0ELb1ELb1EEENS1_21CollectiveEpilogueFwdINS6_IJS8_SA_S9_EEENS6_IJNS7_ILi1EEESI_SI_EEESC_SE_Li256ELb0ELb1ELb1ELb0EEENS1_19SingleTileSchedulerILb0ELb1ELb1ELi128EEEEEEEEEvNT_6ParamsE:
        .type           _ZN7cutlass13device_kernelIN5flash19enable_sm80_to_sm89INS1_16FlashAttnFwdSm80INS1_25CollectiveMainloopFwdSm80ILi8ELi1ELb0EN4cute5tupleIJNS5_1CILi128EEENS7_ILi64EEENS7_ILi192EEEEEELi192ENS_10bfloat16_tEfNS_4arch4Sm80ELb0ELb0ELb1ELb0ELb1ELb0ELb1ELb1EEENS1_21CollectiveEpilogueFwdINS6_IJS8_SA_S9_EEENS6_IJNS7_ILi1EEESI_SI_EEESC_SE_Li256ELb0ELb1ELb1ELb0EEENS1_19SingleTileSchedulerILb0ELb1ELb1ELi128EEEEEEEEEvNT_6ParamsE,@function
        .size           _ZN7cutlass13device_kernelIN5flash19enable_sm80_to_sm89INS1_16FlashAttnFwdSm80INS1_25CollectiveMainloopFwdSm80ILi8ELi1ELb0EN4cute5tupleIJNS5_1CILi128EEENS7_ILi64EEENS7_ILi192EEEEEELi192ENS_10bfloat16_tEfNS_4arch4Sm80ELb0ELb0ELb1ELb0ELb1ELb0ELb1ELb1EEENS1_21CollectiveEpilogueFwdINS6_IJS8_SA_S9_EEENS6_IJNS7_ILi1EEESI_SI_EEESC_SE_Li256ELb0ELb1ELb1ELb0EEENS1_19SingleTileSchedulerILb0ELb1ELb1ELi128EEEEEEEEEvNT_6ParamsE,(.L_x_18 - _ZN7cutlass13device_kernelIN5flash19enable_sm80_to_sm89INS1_16FlashAttnFwdSm80INS1_25CollectiveMainloopFwdSm80ILi8ELi1ELb0EN4cute5tupleIJNS5_1CILi128EEENS7_ILi64EEENS7_ILi192EEEEEELi192ENS_10bfloat16_tEfNS_4arch4Sm80ELb0ELb0ELb1ELb0ELb1ELb0ELb1ELb1EEENS1_21CollectiveEpilogueFwdINS6_IJS8_SA_S9_EEENS6_IJNS7_ILi1EEESI_SI_EEESC_SE_Li256ELb0ELb1ELb1ELb0EEENS1_19SingleTileSchedulerILb0ELb1ELb1ELi128EEEEEEEEEvNT_6ParamsE)
        .other          _ZN7cutlass13device_kernelIN5flash19enable_sm80_to_sm89INS1_16FlashAttnFwdSm80INS1_25CollectiveMainloopFwdSm80ILi8ELi1ELb0EN4cute5tupleIJNS5_1CILi128EEENS7_ILi64EEENS7_ILi192EEEEEELi192ENS_10bfloat16_tEfNS_4arch4Sm80ELb0ELb0ELb1ELb0ELb1ELb0ELb1ELb1EEENS1_21CollectiveEpilogueFwdINS6_IJS8_SA_S9_EEENS6_IJNS7_ILi1EEESI_SI_EEESC_SE_Li256ELb0ELb1ELb1ELb0EEENS1_19SingleTileSchedulerILb0ELb1ELb1ELi128EEEEEEEEEvNT_6ParamsE,@"STO_CUDA_ENTRY STV_DEFAULT"
_ZN7cutlass13device_kernelIN5flash19enable_sm80_to_sm89INS1_16FlashAttnFwdSm80INS1_25CollectiveMainloopFwdSm80ILi8ELi1ELb0EN4cute5tupleIJNS5_1CILi128EEENS7_ILi64EEENS7_ILi192EEEEEELi192ENS_10bfloat16_tEfNS_4arch4Sm80ELb0ELb0ELb1ELb0ELb1ELb0ELb1ELb1EEENS1_21CollectiveEpilogueFwdINS6_IJS8_SA_S9_EEENS6_IJNS7_ILi1EEESI_SI_EEESC_SE_Li256ELb0ELb1ELb1ELb0EEENS1_19SingleTileSchedulerILb0ELb1ELb1ELi128EEEEEEEEEvNT_6ParamsE:
[----:B------:R-:W-:Y:S01]  /*0000*/  LDC R1, c[0x0][0x28] ;  /* 0x00000a00ff017b82 */ /* 0x000fe20000000800 */
[----:B------:R-:W-:Y:S05]  /*0010*/  EXIT ;  /* 0x000000000000794d */ /* 0x000fea0003800000 */
.L_x_0:
[----:B------:R-:W-:-:S00]  /*0020*/  BRA `(.L_x_0) ;  /* 0xfffffffc00fc7947 */ /* 0x000fc0000383ffff */
[----:B------:R-:W-:-:S00]  /*0030*/  NOP ;  /* 0x0000000000007918 */ /* 0x000fc00000000000 */
        /* <DEDUP_REMOVED lines=12> */
.L_x_18:


//--------------------- .text._ZN7cutlass13device_kernelIN5flash19enable_sm80_to_sm89INS1_16FlashAttnFwdSm80INS1_25CollectiveMainloopFwdSm80ILi8ELi1ELb0EN4cute5tupleIJNS5_1CILi128EEENS7_ILi64EEENS7_ILi192EEEEEELi192ENS_10bfloat16_tEfNS_4arch4Sm80ELb0ELb0ELb1ELb1ELb1ELb0ELb1ELb1EEENS1_21CollectiveEpilogueFwdINS6_IJS8_SA_S9_EEENS6_IJNS7_ILi1EEESI_SI_EEESC_SE_Li256ELb1ELb1ELb1ELb0EEENS1_36VarlenDynamicPersistentTileSchedulerILi128ELi64ELi256ELi256ELb1ELb1ELb0ELb0ELb1ELb1EEEEEEEEEvNT_6ParamsE --------------------------
	.section	.text._ZN7cutlass13device_kernelIN5flash19enable_sm80_to_sm89INS1_16FlashAttnFwdSm80INS1_25CollectiveMainloopFwdSm80ILi8ELi1ELb0EN4cute5tupleIJNS5_1CILi128EEENS7_ILi64EEENS7_ILi192EEEEEELi192ENS_10bfloat16_tEfNS_4arch4Sm80ELb0ELb0ELb1ELb1ELb1ELb0ELb1ELb1EEENS1_21CollectiveEpilogueFwdINS6_IJS8_SA_S9_EEENS6_IJNS7_ILi1EEESI_SI_EEESC_SE_Li256ELb1ELb1ELb1ELb0EEENS1_36VarlenDynamicPersistentTileSchedulerILi128ELi64ELi256ELi256ELb1ELb1ELb0ELb0ELb1ELb1EEEEEEEEEvNT_6ParamsE,"ax",@progbits
	.align	128
.text._ZN7cutlass13device_kernelIN5flash19enable_sm80_to_sm89INS1_16FlashAttnFwdSm80INS1_25CollectiveMainloopFwdSm80ILi8ELi1ELb0EN4cute5tupleIJNS5_1CILi128EEENS7_ILi64EEENS7_ILi192EEEEEELi192ENS_10bfloat16_tEfNS_4arch4Sm80ELb0ELb0ELb1ELb1ELb1ELb0ELb1ELb1EEENS1_21CollectiveEpilogueFwdINS6_IJS8_SA_S9_EEENS6_IJNS7_ILi1EEESI_SI_EEESC_SE_Li256ELb1ELb1ELb1ELb0EEENS1_36VarlenDynamicPersistentTileSchedulerILi128ELi64ELi256ELi256ELb1ELb1ELb0ELb0ELb1ELb1EEEEEEEEEvNT_6ParamsE:
        .type           _ZN7cutlass13device_kernelIN5flash19enable_sm80_to_sm89INS1_16FlashAttnFwdSm80INS1_25CollectiveMainloopFwdSm80ILi8ELi1ELb0EN4cute5tupleIJNS5_1CILi128EEENS7_ILi64EEENS7_ILi192EEEEEELi192ENS_10bfloat16_tEfNS_4arch4Sm80ELb0ELb0ELb1ELb1ELb1ELb0ELb1ELb1EEENS1_21CollectiveEpilogueFwdINS6_IJS8_SA_S9_EEENS6_IJNS7_ILi1EEESI_SI_EEESC_SE_Li256ELb1ELb1ELb1ELb0EEENS1_36VarlenDynamicPersistentTileSchedulerILi128ELi64ELi256ELi256ELb1ELb1ELb0ELb0ELb1ELb1EEEEEEEEEvNT_6ParamsE,@function
        .size           _ZN7cutlass13device_kernelIN5flash19enable_sm80_to_sm89INS1_16FlashAttnFwdSm80INS1_25CollectiveMainloopFwdSm80ILi8ELi1ELb0EN4cute5tupleIJNS5_1CILi128EEENS7_ILi64EEENS7_ILi192EEEEEELi192ENS_10bfloat16_tEfNS_4arch4Sm80ELb0ELb0ELb1ELb1ELb1ELb0ELb1ELb1EEENS1_21CollectiveEpilogueFwdINS6_IJS8_SA_S9_EEENS6_IJNS7_ILi1EEESI_SI_EEESC_SE_Li256ELb1ELb1ELb1ELb0EEENS1_36VarlenDynamicPersistentTileSchedulerILi128ELi64ELi256ELi256ELb1ELb1ELb0ELb0ELb1ELb1EEEEEEEEEvNT_6ParamsE,(.L_x_19 - _ZN7cutlass13device_kernelIN5flash19enable_sm80_to_sm89INS1_16FlashAttnFwdSm80INS1_25CollectiveMainloopFwdSm80ILi8ELi1ELb0EN4cute5tupleIJNS5_1CILi128EEENS7_ILi64EEENS7_ILi192EEEEEELi192ENS_10bfloat16_tEfNS_4arch4Sm80ELb0ELb0ELb1ELb1ELb1ELb0ELb1ELb1EEENS1_21CollectiveEpilogueFwdINS6_IJS8_SA_S9_EEENS6_IJNS7_ILi1EEESI_SI_EEESC_SE_Li256ELb1ELb1ELb1ELb0EEENS1_36VarlenDynamicPersistentTileSchedulerILi128ELi64ELi256ELi256ELb1ELb1ELb0ELb0ELb1ELb1EEEEEEEEEvNT_6ParamsE)
        .other          _ZN7cutlass13device_kernelIN5flash19enable_sm80_to_sm89INS1_16FlashAttnFwdSm80INS1_25CollectiveMainloopFwdSm80ILi8ELi1ELb0EN4cute5tupleIJNS5_1CILi128EEENS7_ILi64EEENS7_ILi192EEEEEELi192ENS_10bfloat16_tEfNS_4arch4Sm80ELb0ELb0ELb1ELb1ELb1ELb0ELb1ELb1EEENS1_21CollectiveEpilogueFwdINS6_IJS8_SA_S9_EEENS6_IJNS7_ILi1EEESI_SI_EEESC_SE_Li256ELb1ELb1ELb1ELb0EEENS1_36VarlenDynamicPersistentTileSchedulerILi128ELi64ELi256ELi256ELb1ELb1ELb0ELb0ELb1ELb1EEEEEEEEEvNT_6ParamsE,@"STO_CUDA_ENTRY STV_DEFAULT"
_ZN7cutlass13device_kernelIN5flash19enable_sm80_to_sm89INS1_16FlashAttnFwdSm80INS1_25CollectiveMainloopFwdSm80ILi8ELi1ELb0EN4cute5tupleIJNS5_1CILi128EEENS7_ILi64EEENS7_ILi192EEEEEELi192ENS_10bfloat16_tEfNS_4arch4Sm80ELb0ELb0ELb1ELb1ELb1ELb0ELb1ELb1EEENS1_21CollectiveEpilogueFwdINS6_IJS8_SA_S9_EEENS6_IJNS7_ILi1EEESI_SI_EEESC_SE_Li256ELb1ELb1ELb1ELb0EEENS1_36VarlenDynamicPersistentTileSchedulerILi128ELi64ELi256ELi256ELb1ELb1ELb0ELb0ELb1ELb1EEEEEEEEEvNT_6ParamsE:
[----:B------:R-:W-:Y:S01]  /*0000*/  LDC R1, c[0x0][0x28] ;  /* 0x00000a00ff017b82 */ /* 0x000fe20000000800 */
[----:B------:R-:W-:Y:S05]  /*0010*/  EXIT ;  /* 0x000000000000794d */ /* 0x000fea0003800000 */
.L_x_1:
        /* <DEDUP_REMOVED lines=14> */
.L_x_19:


//--------------------- .text._ZN7cutlass13device_kernelIN5flash19enable_sm80_to_sm89INS1_16FlashAttnFwdSm80INS1_25CollectiveMainloopFwdSm80ILi8ELi1ELb0EN4cute5tupleIJNS5_1CILi128EEENS7_ILi64EEENS7_ILi192EEEEEELi192ENS_10bfloat16_tEfNS_4arch4Sm80ELb0ELb0ELb1ELb1ELb1ELb1ELb1ELb1EEENS1_21CollectiveEpilogueFwdINS6_IJS8_SA_S9_EEENS6_IJNS7_ILi1EEESI_SI_EEESC_SE_Li256ELb1ELb1ELb1ELb0EEENS1_36VarlenDynamicPersistentTileSchedulerILi128ELi64ELi256ELi256ELb1ELb1ELb0ELb0ELb1ELb1EEEEEEEEEvNT_6ParamsE --------------------------
	.section	.text._ZN7cutlass13device_kernelIN5flash19enable_sm80_to_sm89INS1_16FlashAttnFwdSm80INS1_25CollectiveMainloopFwdSm80ILi8ELi1ELb0EN4cute5tupleIJNS5_1CILi128EEENS7_ILi64EEENS7_ILi192EEEEEELi192ENS_10bfloat16_tEfNS_4arch4Sm80ELb0ELb0ELb1ELb1ELb1ELb1ELb1ELb1EEENS1_21CollectiveEpilogueFwdINS6_IJS8_SA_S9_EEENS6_IJNS7_ILi1EEESI_SI_EEESC_SE_Li256ELb1ELb1ELb1ELb0EEENS1_36VarlenDynamicPersistentTileSchedulerILi128ELi64ELi256ELi256ELb1ELb1ELb0ELb0ELb1ELb1EEEEEEEEEvNT_6ParamsE,"ax",@progbits
	.align	128
.text._ZN7cutlass13device_kernelIN5flash19enable_sm80_to_sm89INS1_16FlashAttnFwdSm80INS1_25CollectiveMainloopFwdSm80ILi8ELi1ELb0EN4cute5tupleIJNS5_1CILi128EEENS7_ILi64EEENS7_ILi192EEEEEELi192ENS_10bfloat16_tEfNS_4arch4Sm80ELb0ELb0ELb1ELb1ELb1ELb1ELb1ELb1EEENS1_21CollectiveEpilogueFwdINS6_IJS8_SA_S9_EEENS6_IJNS7_ILi1EEESI_SI_EEESC_SE_Li256ELb1ELb1ELb1ELb0EEENS1_36VarlenDynamicPersistentTileSchedulerILi128ELi64ELi256ELi256ELb1ELb1ELb0ELb0ELb1ELb1EEEEEEEEEvNT_6ParamsE:
        .type           _ZN7cutlass13device_kernelIN5flash19enable_sm80_to_sm89INS1_16FlashAttnFwdSm80INS1_25CollectiveMainloopFwdSm80ILi8ELi1ELb0EN4cute5tupleIJNS5_1CILi128EEENS7_ILi64EEENS7_ILi192EEEEEELi192ENS_10bfloat16_tEfNS_4arch4Sm80ELb0ELb0ELb1ELb1ELb1ELb1ELb1ELb1EEENS1_21CollectiveEpilogueFwdINS6_IJS8_SA_S9_EEENS6_IJNS7_ILi1EEESI_SI_EEESC_SE_Li256ELb1ELb1ELb1ELb0EEENS1_36VarlenDynamicPersistentTileSchedulerILi128ELi64ELi256ELi256ELb1ELb1ELb0ELb0ELb1ELb1EEEEEEEEEvNT_6ParamsE,@function
        .size           _ZN7cutlass13device_kernelIN5flash19enable_sm80_to_sm89INS1_16FlashAttnFwdSm80INS1_25CollectiveMainloopFwdSm80ILi8ELi1ELb0EN4cute5tupleIJNS5_1CILi128EEENS7_ILi64EEENS7_ILi192EEEEEELi192ENS_10bfloat16_tEfNS_4arch4Sm80ELb0ELb0ELb1ELb1ELb1ELb1ELb1ELb1EEENS1_21CollectiveEpilogueFwdINS6_IJS8_SA_S9_EEENS6_IJNS7_ILi1EEESI_SI_EEESC_SE_Li256ELb1ELb1ELb1ELb0EEENS1_36VarlenDynamicPersistentTileSchedulerILi128ELi64ELi256ELi256ELb1ELb1ELb0ELb0ELb1ELb1EEEEEEEEEvNT_6ParamsE,(.L_x_20 - _ZN7cutlass13device_kernelIN5flash19enable_sm80_to_sm89INS1_16FlashAttnFwdSm80INS1_25CollectiveMainloopFwdSm80ILi8ELi1ELb0EN4cute5tupleIJNS5_1CILi128EEENS7_ILi64EEENS7_ILi192EEEEEELi192ENS_10bfloat16_tEfNS_4arch4Sm80ELb0ELb0ELb1ELb1ELb1ELb1ELb1ELb1EEENS1_21CollectiveEpilogueFwdINS6_IJS8_SA_S9_EEENS6_IJNS7_ILi1EEESI_SI_EEESC_SE_Li256ELb1ELb1ELb1ELb0EEENS1_36VarlenDynamicPersistentTileSchedulerILi128ELi64ELi256ELi256ELb1ELb1ELb0ELb0ELb1ELb1EEEEEEEEEvNT_6ParamsE)
        .other          _ZN7cutlass13device_kernelIN5flash19enable_sm80_to_sm89INS1_16FlashAttnFwdSm80INS1_25CollectiveMainloopFwdSm80ILi8ELi1ELb0EN4cute5tupleIJNS5_1CILi128EEENS7_ILi64EEENS7_ILi192EEEEEELi192ENS_10bfloat16_tEfNS_4arch4Sm80ELb0ELb0ELb1ELb1ELb1ELb1ELb1ELb1EEENS1_21CollectiveEpilogueFwdINS6_IJS8_SA_S9_EEENS6_IJNS7_ILi1EEESI_SI_EEESC_SE_Li256ELb1ELb1ELb1ELb0EEENS1_36VarlenDynamicPersistentTileSchedulerILi128ELi64ELi256ELi256ELb1ELb1ELb0ELb0ELb1ELb1EEEEEEEEEvNT_6ParamsE,@"STO_CUDA_ENTRY STV_DEFAULT"
_ZN7cutlass13device_kernelIN5flash19enable_sm80_to_sm89INS1_16FlashAttnFwdSm80INS1_25CollectiveMainloopFwdSm80ILi8ELi1ELb0EN4cute5tupleIJNS5_1CILi128EEENS7_ILi64EEENS7_ILi192EEEEEELi192ENS_10bfloat16_tEfNS_4arch4Sm80ELb0ELb0ELb1ELb1ELb1ELb1ELb1ELb1EEENS1_21CollectiveEpilogueFwdINS6_IJS8_SA_S9_EEENS6_IJNS7_ILi1EEESI_SI_EEESC_SE_Li256ELb1ELb1ELb1ELb0EEENS1_36VarlenDynamicPersistentTileSchedulerILi128ELi64ELi256ELi256ELb1ELb1ELb0ELb0ELb1ELb1EEEEEEEEEvNT_6ParamsE:
[----:B------:R-:W-:Y:S01]  /*0000*/  LDC R1, c[0x0][0x28] ;  /* 0x00000a00ff017b82 */ /* 0x000fe20000000800 */
[----:B------:R-:W-:Y:S05]  /*0010*/  EXIT ;  /* 0x000000000000794d */ /* 0x000fea0003800000 */
.L_x_2:
        /* <DEDUP_REMOVED lines=14> */
.L_x_20:


//--------------------- .text._ZN7cutlass13device_kernelIN5flash19enable_sm80_to_sm89INS1_16FlashAttnFwdSm80INS1_25CollectiveMainloopFwdSm80ILi8ELi1ELb0EN4cute5tupleIJNS5_1CILi128EEENS7_ILi64EEENS7_ILi192EEEEEELi192ENS_10bfloat16_tEfNS_4arch4Sm80ELb0ELb1ELb1ELb0ELb1ELb0ELb1ELb1EEENS1_21CollectiveEpilogueFwdINS6_IJS8_SA_S9_EEENS6_IJNS7_ILi1EEESI_SI_EEESC_SE_Li256ELb0ELb1ELb1ELb0EEENS1_19SingleTileSchedulerILb0ELb1ELb1ELi128EEEEEEEEEvNT_6ParamsE --------------------------
	.section	.text._ZN7cutlass13device_kernelIN5flash19enable_sm80_to_sm89INS1_16FlashAttnFwdSm80INS1_25CollectiveMainloopFwdSm80ILi8ELi1ELb0EN4cute5tupleIJNS5_1CILi128EEENS7_ILi64EEENS7_ILi192EEEEEELi192ENS_10bfloat16_tEfNS_4arch4Sm80ELb0ELb1ELb1ELb0ELb1ELb0ELb1ELb1EEENS1_21CollectiveEpilogueFwdINS6_IJS8_SA_S9_EEENS6_IJNS7_ILi1EEESI_SI_EEESC_SE_Li256ELb0ELb1ELb1ELb0EEENS1_19SingleTileSchedulerILb0ELb1ELb1ELi128EEEEEEEEEvNT_6ParamsE,"ax",@progbits
	.align	128
.text._ZN7cutlass13device_kernelIN5flash19enable_sm80_to_sm89INS1_16FlashAttnFwdSm80INS1_25CollectiveMainloopFwdSm80ILi8ELi1ELb0EN4cute5tupleIJNS5_1CILi128EEENS7_ILi64EEENS7_ILi192EEEEEELi192ENS_10bfloat16_tEfNS_4arch4Sm80ELb0ELb1ELb1ELb0ELb1ELb0ELb1ELb1EEENS1_21CollectiveEpilogueFwdINS6_IJS8_SA_S9_EEENS6_IJNS7_ILi1EEESI_SI_EEESC_SE_Li256ELb0ELb1ELb1ELb0EEENS1_19SingleTileSchedulerILb0ELb1ELb1ELi128EEEEEEEEEvNT_6ParamsE:
        .type           _ZN7cutlass13device_kernelIN5flash19enable_sm80_to_sm89INS1_16FlashAttnFwdSm80INS1_25CollectiveMainloopFwdSm80ILi8ELi1ELb0EN4cute5tupleIJNS5_1CILi128EEENS7_ILi64EEENS7_ILi192EEEEEELi192ENS_10bfloat16_tEfNS_4arch4Sm80ELb0ELb1ELb1ELb0ELb1ELb0ELb1ELb1EEENS1_21CollectiveEpilogueFwdINS6_IJS8_SA_S9_EEENS6_IJNS7_ILi1EEESI_SI_EEESC_SE_Li256ELb0ELb1ELb1ELb0EEENS1_19SingleTileSchedulerILb0ELb1ELb1ELi128EEEEEEEEEvNT_6ParamsE,@function
        .size           _ZN7cutlass13device_kernelIN5flash19enable_sm80_to_sm89INS1_16FlashAttnFwdSm80INS1_25CollectiveMainloopFwdSm80ILi8ELi1ELb0EN4cute5tupleIJNS5_1CILi128EEENS7_ILi64EEENS7_ILi192EEEEEELi192ENS_10bfloat16_tEfNS_4arch4Sm80ELb0ELb1ELb1ELb0ELb1ELb0ELb1ELb1EEENS1_21CollectiveEpilogueFwdINS6_IJS8_SA_S9_EEENS6_IJNS7_ILi1EEESI_SI_EEESC_SE_Li256ELb0ELb1ELb1ELb0EEENS1_19SingleTileSchedulerILb0ELb1ELb1ELi128EEEEEEEEEvNT_6ParamsE,(.L_x_21 - _ZN7cutlass13device_kernelIN5flash19enable_sm80_to_sm89INS1_16FlashAttnFwdSm80INS1_25CollectiveMainloopFwdSm80ILi8ELi1ELb0EN4cute5tupleIJNS5_1CILi128EEENS7_ILi64EEENS7_ILi192EEEEEELi192ENS_10bfloat16_tEfNS_4arch4Sm80ELb0ELb1ELb1ELb0ELb1ELb0ELb1ELb1EEENS1_21CollectiveEpilogueFwdINS6_IJS8_SA_S9_EEENS6_IJNS7_ILi1EEESI_SI_EEESC_SE_Li256ELb0ELb1ELb1ELb0EEENS1_19SingleTileSchedulerILb0ELb1ELb1ELi128EEEEEEEEEvNT_6ParamsE)
        .other          _ZN7cutlass13device_kernelIN5flash19enable_sm80_to_sm89INS1_16FlashAttnFwdSm80INS1_25CollectiveMainloopFwdSm80ILi8ELi1ELb0EN4cute5tupleIJNS5_1CILi128EEENS7_ILi64EEENS7_ILi192EEEEEELi192ENS_10bfloat16_tEfNS_4arch4Sm80ELb0ELb1ELb1ELb0ELb1ELb0ELb1ELb1EEENS1_21CollectiveEpilogueFwdINS6_IJS8_SA_S9_EEENS6_IJNS7_ILi1EEESI_SI_EEESC_SE_Li256ELb0ELb1ELb1ELb0EEENS1_19SingleTileSchedulerILb0ELb1ELb1ELi128EEEEEEEEEvNT_6ParamsE,@"STO_CUDA_ENTRY STV_DEFAULT"
_ZN7cutlass13device_kernelIN5flash19enable_sm80_to_sm89INS1_16FlashAttnFwdSm80INS1_25CollectiveMainloopFwdSm80ILi8ELi1ELb0EN4cute5tupleIJNS5_1CILi128EEENS7_ILi64EEENS7_ILi192EEEEEELi192ENS_10bfloat16_tEfNS_4arch4Sm80ELb0ELb1ELb1ELb0ELb1ELb0ELb1ELb1EEENS1_21CollectiveEpilogueFwdINS6_IJS8_SA_S9_EEENS6_IJNS7_ILi1EEESI_SI_EEESC_SE_Li256ELb0ELb1ELb1ELb0EEENS1_19SingleTileSchedulerILb0ELb1ELb1ELi128EEEEEEEEEvNT_6ParamsE:
[----:B------:R-:W-:Y:S01]  /*0000*/  LDC R1, c[0x0][0x28] ;  /* 0x00000a00ff017b82 */ /* 0x000fe20000000800 */
[----:B------:R-:W-:Y:S05]  /*0010*/  EXIT ;  /* 0x000000000000794d */ /* 0x000fea0003800000 */
.L_x_3:
        /* <DEDUP_REMOVED lines=14> */
.L_x_21:


//--------------------- .text._ZN7cutlass13device_kernelIN5flash19enable_sm80_to_sm89INS1_16FlashAttnFwdSm80INS1_25CollectiveMainloopFwdSm80ILi8ELi1ELb0EN4cute5tupleIJNS5_1CILi128EEENS7_ILi64EEENS7_ILi192EEEEEELi192ENS_10bfloat16_tEfNS_4arch4Sm80ELb0ELb1ELb1ELb1ELb1ELb0ELb1ELb1EEENS1_21CollectiveEpilogueFwdINS6_IJS8_SA_S9_EEENS6_IJNS7_ILi1EEESI_SI_EEESC_SE_Li256ELb1ELb1ELb1ELb0EEENS1_36VarlenDynamicPersistentTileSchedulerILi128ELi64ELi256ELi256ELb1ELb1ELb0ELb1ELb0ELb1EEEEEEEEEvNT_6ParamsE --------------------------
	.section	.text._ZN7cutlass13device_kernelIN5flash19enable_sm80_to_sm89INS1_16FlashAttnFwdSm80INS1_25CollectiveMainloopFwdSm80ILi8ELi1ELb0EN4cute5tupleIJNS5_1CILi128EEENS7_ILi64EEENS7_ILi192EEEEEELi192ENS_10bfloat16_tEfNS_4arch4Sm80ELb0ELb1ELb1ELb1ELb1ELb0ELb1ELb1EEENS1_21CollectiveEpilogueFwdINS6_IJS8_SA_S9_EEENS6_IJNS7_ILi1EEESI_SI_EEESC_SE_Li256ELb1ELb1ELb1ELb0EEENS1_36VarlenDynamicPersistentTileSchedulerILi128ELi64ELi256ELi256ELb1ELb1ELb0ELb1ELb0ELb1EEEEEEEEEvNT_6ParamsE,"ax",@progbits
	.align	128
.text._ZN7cutlass13device_kernelIN5flash19enable_sm80_to_sm89INS1_16FlashAttnFwdSm80INS1_25CollectiveMainloopFwdSm80ILi8ELi1ELb0EN4cute5tupleIJNS5_1CILi128EEENS7_ILi64EEENS7_ILi192EEEEEELi192ENS_10bfloat16_tEfNS_4arch4Sm80ELb0ELb1ELb1ELb1ELb1ELb0ELb1ELb1EEENS1_21CollectiveEpilogueFwdINS6_IJS8_SA_S9_EEENS6_IJNS7_ILi1EEESI_SI_EEESC_SE_Li256ELb1ELb1ELb1ELb0EEENS1_36VarlenDynamicPersistentTileSchedulerILi128ELi64ELi256ELi256ELb1ELb1ELb0ELb1ELb0ELb1EEEEEEEEEvNT_6ParamsE:
        .type           _ZN7cutlass13device_kernelIN5flash19enable_sm80_to_sm89INS1_16FlashAttnFwdSm80INS1_25CollectiveMainloopFwdSm80ILi8ELi1ELb0EN4cute5tupleIJNS5_1CILi128EEENS7_ILi64EEENS7_ILi192EEEEEELi192ENS_10bfloat16_tEfNS_4arch4Sm80ELb0ELb1ELb1ELb1ELb1ELb0ELb1ELb1EEENS1_21CollectiveEpilogueFwdINS6_IJS8_SA_S9_EEENS6_IJNS7_ILi1EEESI_SI_EEESC_SE_Li256ELb1ELb1ELb1ELb0EEENS1_36VarlenDynamicPersistentTileSchedulerILi128ELi64ELi256ELi256ELb1ELb1ELb0ELb1ELb0ELb1EEEEEEEEEvNT_6ParamsE,@function
        .size           _ZN7cutlass13device_kernelIN5flash19enable_sm80_to_sm89INS1_16FlashAttnFwdSm80INS1_25CollectiveMainloopFwdSm80ILi8ELi1ELb0EN4cute5tupleIJNS5_1CILi128EEENS7_ILi64EEENS7_ILi192EEEEEELi192ENS_10bfloat16_tEfNS_4arch4Sm80ELb0ELb1ELb1ELb1ELb1ELb0ELb1ELb1EEENS1_21CollectiveEpilogueFwdINS6_IJS8_SA_S9_EEENS6_IJNS7_ILi1EEESI_SI_EEESC_SE_Li256ELb1ELb1ELb1ELb0EEENS1_36VarlenDynamicPersistentTileSchedulerILi128ELi64ELi256ELi256ELb1ELb1ELb0ELb1ELb0ELb1EEEEEEEEEvNT_6ParamsE,(.L_x_22 - _ZN7cutlass13device_kernelIN5flash19enable_sm80_to_sm89INS1_16FlashAttnFwdSm80INS1_25CollectiveMainloopFwdSm80ILi8ELi1ELb0EN4cute5tupleIJNS5_1CILi128EEENS7_ILi64EEENS7_ILi192EEEEEELi192ENS_10bfloat16_tEfNS_4arch4Sm80ELb0ELb1ELb1ELb1ELb1ELb0ELb1ELb1EEENS1_21CollectiveEpilogueFwdINS6_IJS8_SA_S9_EEENS6_IJNS7_ILi1EEESI_SI_EEESC_SE_Li256ELb1ELb1ELb1ELb0EEENS1_36VarlenDynamicPersistentTileSchedulerILi128ELi64ELi256ELi256ELb1ELb1ELb0ELb1ELb0ELb1EEEEEEEEEvNT_6ParamsE)
        .other          _ZN7cutlass13device_kernelIN5flash19enable_sm80_to_sm89INS1_16FlashAttnFwdSm80INS1_25CollectiveMainloopFwdSm80ILi8ELi1ELb0EN4cute5tupleIJNS5_1CILi128EEENS7_ILi64EEENS7_ILi192EEEEEELi192ENS_10bfloat16_tEfNS_4arch4Sm80ELb0ELb1ELb1ELb1ELb1ELb0ELb1ELb1EEENS1_21CollectiveEpilogueFwdINS6_IJS8_SA_S9_EEENS6_IJNS7_ILi1EEESI_SI_EEESC_SE_Li256ELb1ELb1ELb1ELb0EEENS1_36VarlenDynamicPersistentTileSchedulerILi128ELi64ELi256ELi256ELb1ELb1ELb0ELb1ELb0ELb1EEEEEEEEEvNT_6ParamsE,@"STO_CUDA_ENTRY STV_DEFAULT"
_ZN7cutlass13device_kernelIN5flash19enable_sm80_to_sm89INS1_16FlashAttnFwdSm80INS1_25CollectiveMainloopFwdSm80ILi8ELi1ELb0EN4cute5tupleIJNS5_1CILi128EEENS7_ILi64EEENS7_ILi192EEEEEELi192ENS_10bfloat16_tEfNS_4arch4Sm80ELb0ELb1ELb1ELb1ELb1ELb0ELb1ELb1EEENS1_21CollectiveEpilogueFwdINS6_IJS8_SA_S9_EEENS6_IJNS7_ILi1EEESI_SI_EEESC_SE_Li256ELb1ELb1ELb1ELb0EEENS1_36VarlenDynamicPersistentTileSchedulerILi128ELi64ELi256ELi256ELb1ELb1ELb0ELb1ELb0ELb1EEEEEEEEEvNT_6ParamsE:
[----:B------:R-:W-:Y:S01]  /*0000*/  LDC R1, c[0x0][0x28] ;  /* 0x00000a00ff017b82 */ /* 0x000fe20000000800 */
[----:B------:R-:W-:Y:S05]  /*0010*/  EXIT ;  /* 0x000000000000794d */ /* 0x000fea0003800000 */
.L_x_4:
        /* <DEDUP_REMOVED lines=14> */
.L_x_22:


//--------------------- .text._ZN7cutlass13device_kernelIN5flash19enable_sm80_to_sm89INS1_16FlashAttnFwdSm80INS1_25CollectiveMainloopFwdSm80ILi8ELi1ELb0EN4cute5tupleIJNS5_1CILi128EEENS7_ILi64EEENS7_ILi192EEEEEELi192ENS_10bfloat16_tEfNS_4arch4Sm80ELb0ELb1ELb1ELb1ELb1ELb1ELb1ELb1EEENS1_21CollectiveEpilogueFwdINS6_IJS8_SA_S9_EEENS6_IJNS7_ILi1EEESI_SI_EEESC_SE_Li256ELb1ELb1ELb1ELb0EEENS1_36VarlenDynamicPersistentTileSchedulerILi128ELi64ELi256ELi256ELb1ELb1ELb0ELb1ELb0ELb1EEEEEEEEEvNT_6ParamsE --------------------------
	.section	.text._ZN7cutlass13device_kernelIN5flash19enable_sm80_to_sm89INS1_16FlashAttnFwdSm80INS1_25CollectiveMainloopFwdSm80ILi8ELi1ELb0EN4cute5tupleIJNS5_1CILi128EEENS7_ILi64EEENS7_ILi192EEEEEELi192ENS_10bfloat16_tEfNS_4arch4Sm80ELb0ELb1ELb1ELb1ELb1ELb1ELb1ELb1EEENS1_21CollectiveEpilogueFwdINS6_IJS8_SA_S9_EEENS6_IJNS7_ILi1EEESI_SI_EEESC_SE_Li256ELb1ELb1ELb1ELb0EEENS1_36VarlenDynamicPersistentTileSchedulerILi128ELi64ELi256ELi256ELb1ELb1ELb0ELb1ELb0ELb1EEEEEEEEEvNT_6ParamsE,"ax",@progbits
	.align	128
.text._ZN7cutlass13device_kernelIN5flash19enable_sm80_to_sm89INS1_16FlashAttnFwdSm80INS1_25CollectiveMainloopFwdSm80ILi8ELi1ELb0EN4cute5tupleIJNS5_1CILi128EEENS7_ILi64EEENS7_ILi192EEEEEELi192ENS_10bfloat16_tEfNS_4arch4Sm80ELb0ELb1ELb1ELb1ELb1ELb1ELb1ELb1EEENS1_21CollectiveEpilogueFwdINS6_IJS8_SA_S9_EEENS6_IJNS7_ILi1EEESI_SI_EEESC_SE_Li256ELb1ELb1ELb1ELb0EEENS1_36VarlenDynamicPersistentTileSchedulerILi128ELi64ELi256ELi256ELb1ELb1ELb0ELb1ELb0ELb1EEEEEEEEEvNT_6ParamsE:
        .type           _ZN7cutlass13device_kernelIN5flash19enable_sm80_to_sm89INS1_16FlashAttnFwdSm80INS1_25CollectiveMainloopFwdSm80ILi8ELi1ELb0EN4cute5tupleIJNS5_1CILi128EEENS7_ILi64EEENS7_ILi192EEEEEELi192ENS_10bfloat16_tEfNS_4arch4Sm80ELb0ELb1ELb1ELb1ELb1ELb1ELb1ELb1EEENS1_21CollectiveEpilogueFwdINS6_IJS8_SA_S9_EEENS6_IJNS7_ILi1EEESI_SI_EEESC_SE_Li256ELb1ELb1ELb1ELb0EEENS1_36VarlenDynamicPersistentTileSchedulerILi128ELi64ELi256ELi256ELb1ELb1ELb0ELb1ELb0ELb1EEEEEEEEEvNT_6ParamsE,@function
        .size           _ZN7cutlass13device_kernelIN5flash19enable_sm80_to_sm89INS1_16FlashAttnFwdSm80INS1_25CollectiveMainloopFwdSm80ILi8ELi1ELb0EN4cute5tupleIJNS5_1CILi128EEENS7_ILi64EEENS7_ILi192EEEEEELi192ENS_10bfloat16_tEfNS_4arch4Sm80ELb0ELb1ELb1ELb1ELb1ELb1ELb1ELb1EEENS1_21CollectiveEpilogueFwdINS6_IJS8_SA_S9_EEENS6_IJNS7_ILi1EEESI_SI_EEESC_SE_Li256ELb1ELb1ELb1ELb0EEENS1_36VarlenDynamicPersistentTileSchedulerILi128ELi64ELi256ELi256ELb1ELb1ELb0ELb1ELb0ELb1EEEEEEEEEvNT_6ParamsE,(.L_x_23 - _ZN7cutlass13device_kernelIN5flash19enable_sm80_to_sm89INS1_16FlashAttnFwdSm80INS1_25CollectiveMainloopFwdSm80ILi8ELi1ELb0EN4cute5tupleIJNS5_1CILi128EEENS7_ILi64EEENS7_ILi192EEEEEELi192ENS_10bfloat16_tEfNS_4arch4Sm80ELb0ELb1ELb1ELb1ELb1ELb1ELb1ELb1EEENS1_21CollectiveEpilogueFwdINS6_IJS8_SA_S9_EEENS6_IJNS7_ILi1EEESI_SI_EEESC_SE_Li256ELb1ELb1ELb1ELb0EEENS1_36VarlenDynamicPersistentTileSchedulerILi128ELi64ELi256ELi256ELb1ELb1ELb0ELb1ELb0ELb1EEEEEEEEEvNT_6ParamsE)
        .other          _ZN7cutlass13device_kernelIN5flash19enable_sm80_to_sm89INS1_16FlashAttnFwdSm80INS1_25CollectiveMainloopFwdSm80ILi8ELi1ELb0EN4cute5tupleIJNS5_1CILi128EEENS7_ILi64EEENS7_ILi192EEEEEELi192ENS_10bfloat16_tEfNS_4arch4Sm80ELb0ELb1ELb1ELb1ELb1ELb1ELb1ELb1EEENS1_21CollectiveEpilogueFwdINS6_IJS8_SA_S9_EEENS6_IJNS7_ILi1EEESI_SI_EEESC_SE_Li256ELb1ELb1ELb1ELb0EEENS1_36VarlenDynamicPersistentTileSchedulerILi128ELi64ELi256ELi256ELb1ELb1ELb0ELb1ELb0ELb1EEEEEEEEEvNT_6ParamsE,@"STO_CUDA_ENTRY STV_DEFAULT"
_ZN7cutlass13device_kernelIN5flash19enable_sm80_to_sm89INS1_16FlashAttnFwdSm80INS1_25CollectiveMainloopFwdSm80ILi8ELi1ELb0EN4cute5tupleIJNS5_1CILi128EEENS7_ILi64EEENS7_ILi192EEEEEELi192ENS_10bfloat16_tEfNS_4arch4Sm80ELb0ELb1ELb1ELb1ELb1ELb1ELb1ELb1EEENS1_21CollectiveEpilogueFwdINS6_IJS8_SA_S9_EEENS6_IJNS7_ILi1EEESI_SI_EEESC_SE_Li256ELb1ELb1ELb1ELb0EEENS1_36VarlenDynamicPersistentTileSchedulerILi128ELi64ELi256ELi256ELb1ELb1ELb0ELb1ELb0ELb1EEEEEEEEEvNT_6ParamsE:
[----:B------:R-:W-:Y:S01]  /*0000*/  LDC R1, c[0x0][0x28] ;  /* 0x00000a00ff017b82 */ /* 0x000fe20000000800 */
[----:B------:R-:W-:Y:S05]  /*0010*/  EXIT ;  /* 0x000000000000794d */ /* 0x000fea0003800000 */
.L_x_5:
        /* <DEDUP_REMOVED lines=14> */
.L_x_23:


//--------------------- .text._ZN7cutlass13device_kernelIN5flash19enable_sm80_to_sm89INS1_16FlashAttnFwdSm80INS1_25CollectiveMainloopFwdSm80ILi8ELi1ELb0EN4cute5tupleIJNS5_1CILi128EEENS7_ILi64EEENS7_ILi192EEEEEELi192ENS_10bfloat16_tEfNS_4arch4Sm80ELb1ELb0ELb1ELb0ELb1ELb0ELb1ELb1EEENS1_21CollectiveEpilogueFwdINS6_IJS8_SA_S9_EEENS6_IJNS7_ILi1EEESI_SI_EEESC_SE_Li256ELb0ELb1ELb1ELb0EEENS1_30DynamicPersistentTileSchedulerILi256ELi256ELb1ELb1ELb0EEEEEEEEEvNT_6ParamsE --------------------------
	.section	.text._ZN7cutlass13device_kernelIN5flash19enable_sm80_to_sm89INS1_16FlashAttnFwdSm80INS1_25CollectiveMainloopFwdSm80ILi8ELi1ELb0EN4cute5tupleIJNS5_1CILi128EEENS7_ILi64EEENS7_ILi192EEEEEELi192ENS_10bfloat16_tEfNS_4arch4Sm80ELb1ELb0ELb1ELb0ELb1ELb0ELb1ELb1EEENS1_21CollectiveEpilogueFwdINS6_IJS8_SA_S9_EEENS6_IJNS7_ILi1EEESI_SI_EEESC_SE_Li256ELb0ELb1ELb1ELb0EEENS1_30DynamicPersistentTileSchedulerILi256ELi256ELb1ELb1ELb0EEEEEEEEEvNT_6ParamsE,"ax",@progbits
	.align	128
.text._ZN7cutlass13device_kernelIN5flash19enable_sm80_to_sm89INS1_16FlashAttnFwdSm80INS1_25CollectiveMainloopFwdSm80ILi8ELi1ELb0EN4cute5tupleIJNS5_1CILi128EEENS7_ILi64EEENS7_ILi192EEEEEELi192ENS_10bfloat16_tEfNS_4arch4Sm80ELb1ELb0ELb1ELb0ELb1ELb0ELb1ELb1EEENS1_21CollectiveEpilogueFwdINS6_IJS8_SA_S9_EEENS6_IJNS7_ILi1EEESI_SI_EEESC_SE_Li256ELb0ELb1ELb1ELb0EEENS1_30DynamicPersistentTileSchedulerILi256ELi256ELb1ELb1ELb0EEEEEEEEEvNT_6ParamsE:
        .type           _ZN7cutlass13device_kernelIN5flash19enable_sm80_to_sm89INS1_16FlashAttnFwdSm80INS1_25CollectiveMainloopFwdSm80ILi8ELi1ELb0EN4cute5tupleIJNS5_1CILi128EEENS7_ILi64EEENS7_ILi192EEEEEELi192ENS_10bfloat16_tEfNS_4arch4Sm80ELb1ELb0ELb1ELb0ELb1ELb0ELb1ELb1EEENS1_21CollectiveEpilogueFwdINS6_IJS8_SA_S9_EEENS6_IJNS7_ILi1EEESI_SI_EEESC_SE_Li256ELb0ELb1ELb1ELb0EEENS1_30DynamicPersistentTileSchedulerILi256ELi256ELb1ELb1ELb0EEEEEEEEEvNT_6ParamsE,@function
        .size           _ZN7cutlass13device_kernelIN5flash19enable_sm80_to_sm89INS1_16FlashAttnFwdSm80INS1_25CollectiveMainloopFwdSm80ILi8ELi1ELb0EN4cute5tupleIJNS5_1CILi128EEENS7_ILi64EEENS7_ILi192EEEEEELi192ENS_10bfloat16_tEfNS_4arch4Sm80ELb1ELb0ELb1ELb0ELb1ELb0ELb1ELb1EEENS1_21CollectiveEpilogueFwdINS6_IJS8_SA_S9_EEENS6_IJNS7_ILi1EEESI_SI_EEESC_SE_Li256ELb0ELb1ELb1ELb0EEENS1_30DynamicPersistentTileSchedulerILi256ELi256ELb1ELb1ELb0EEEEEEEEEvNT_6ParamsE,(.L_x_24 - _ZN7cutlass13device_kernelIN5flash19enable_sm80_to_sm89INS1_16FlashAttnFwdSm80INS1_25CollectiveMainloopFwdSm80ILi8ELi1ELb0EN4cute5tupleIJNS5_1CILi128EEENS7_ILi64EEENS7_ILi192EEEEEELi192ENS_10bfloat16_tEfNS_4arch4Sm80ELb1ELb0ELb1ELb0ELb1ELb0ELb1ELb1EEENS1_21CollectiveEpilogueFwdINS6_IJS8_SA_S9_EEENS6_IJNS7_ILi1EEESI_SI_EEESC_SE_Li256ELb0ELb1ELb1ELb0EEENS1_30DynamicPersistentTileSchedulerILi256ELi256ELb1ELb1ELb0EEEEEEEEEvNT_6ParamsE)
        .other          _ZN7cutlass13device_kernelIN5flash19enable_sm80_to_sm89INS1_16FlashAttnFwdSm80INS1_25CollectiveMainloopFwdSm80ILi8ELi1ELb0EN4cute5tupleIJNS5_1CILi128EEENS7_ILi64EEENS7_ILi192EEEEEELi192ENS_10bfloat16_tEfNS_4arch4Sm80ELb1ELb0ELb1ELb0ELb1ELb0ELb1ELb1EEENS1_21CollectiveEpilogueFwdINS6_IJS8_SA_S9_EEENS6_IJNS7_ILi1EEESI_SI_EEESC_SE_Li256ELb0ELb1ELb1ELb0EEENS1_30DynamicPersistentTileSchedulerILi256ELi256ELb1ELb1ELb0EEEEEEEEEvNT_6ParamsE,@"STO_CUDA_ENTRY STV_DEFAULT"
_ZN7cutlass13device_kernelIN5flash19enable_sm80_to_sm89INS1_16FlashAttnFwdSm80INS1_25CollectiveMainloopFwdSm80ILi8ELi1ELb0EN4cute5tupleIJNS5_1CILi128EEENS7_ILi64EEENS7_ILi192EEEEEELi192ENS_10bfloat16_tEfNS_4arch4Sm80ELb1ELb0ELb1ELb0ELb1ELb0ELb1ELb1EEENS1_21CollectiveEpilogueFwdINS6_IJS8_SA_S9_EEENS6_IJNS7_ILi1EEESI_SI_EEESC_SE_Li256ELb0ELb1ELb1ELb0EEENS1_30DynamicPersistentTileSchedulerILi256ELi256ELb1ELb1ELb0EEEEEEEEEvNT_6ParamsE:
[----:B------:R-:W-:Y:S01]  /*0000*/  LDC R1, c[0x0][0x28] ;  /* 0x00000a00ff017b82 */ /* 0x000fe20000000800 */
[----:B------:R-:W-:Y:S05]  /*0010*/  EXIT ;  /* 0x000000000000794d */ /* 0x000fea0003800000 */
.L_x_6:
        /* <DEDUP_REMOVED lines=14> */
.L_x_24:


//--------------------- .text._ZN7cutlass13device_kernelIN5flash19enable_sm80_to_sm89INS1_16FlashAttnFwdSm80INS1_25CollectiveMainloopFwdSm80ILi8ELi1ELb0EN4cute5tupleIJNS5_1CILi128EEENS7_ILi64EEENS7_ILi192EEEEEELi192ENS_10bfloat16_tEfNS_4arch4Sm80ELb1ELb0ELb1ELb1ELb1ELb0ELb1ELb1EEENS1_21CollectiveEpilogueFwdINS6_IJS8_SA_S9_EEENS6_IJNS7_ILi1EEESI_SI_EEESC_SE_Li256ELb1ELb1ELb1ELb0EEENS1_36VarlenDynamicPersistentTileSchedulerILi128ELi64ELi256ELi256ELb1ELb1ELb0ELb1ELb1ELb1EEEEEEEEEvNT_6ParamsE --------------------------
	.section	.text._ZN7cutlass13device_kernelIN5flash19enable_sm80_to_sm89INS1_16FlashAttnFwdSm80INS1_25CollectiveMainloopFwdSm80ILi8ELi1ELb0EN4cute5tupleIJNS5_1CILi128EEENS7_ILi64EEENS7_ILi192EEEEEELi192ENS_10bfloat16_tEfNS_4arch4Sm80ELb1ELb0ELb1ELb1ELb1ELb0ELb1ELb1EEENS1_21CollectiveEpilogueFwdINS6_IJS8_SA_S9_EEENS6_IJNS7_ILi1EEESI_SI_EEESC_SE_Li256ELb1ELb1ELb1ELb0EEENS1_36VarlenDynamicPersistentTileSchedulerILi128ELi64ELi256ELi256ELb1ELb1ELb0ELb1ELb1ELb1EEEEEEEEEvNT_6ParamsE,"ax",@progbits
	.align	128
.text._ZN7cutlass13device_kernelIN5flash19enable_sm80_to_sm89INS1_16FlashAttnFwdSm80INS1_25CollectiveMainloopFwdSm80ILi8ELi1ELb0EN4cute5tupleIJNS5_1CILi128EEENS7_ILi64EEENS7_ILi192EEEEEELi192ENS_10bfloat16_tEfNS_4arch4Sm80ELb1ELb0ELb1ELb1ELb1ELb0ELb1ELb1EEENS1_21CollectiveEpilogueFwdINS6_IJS8_SA_S9_EEENS6_IJNS7_ILi1EEESI_SI_EEESC_SE_Li256ELb1ELb1ELb1ELb0EEENS1_36VarlenDynamicPersistentTileSchedulerILi128ELi64ELi256ELi256ELb1ELb1ELb0ELb1ELb1ELb1EEEEEEEEEvNT_6ParamsE:
        .type           _ZN7cutlass13device_kernelIN5flash19enable_sm80_to_sm89INS1_16FlashAttnFwdSm80INS1_25CollectiveMainloopFwdSm80ILi8ELi1ELb0EN4cute5tupleIJNS5_1CILi128EEENS7_ILi64EEENS7_ILi192EEEEEELi192ENS_10bfloat16_tEfNS_4arch4Sm80ELb1ELb0ELb1ELb1ELb1ELb0ELb1ELb1EEENS1_21CollectiveEpilogueFwdINS6_IJS8_SA_S9_EEENS6_IJNS7_ILi1EEESI_SI_EEESC_SE_Li256ELb1ELb1ELb1ELb0EEENS1_36VarlenDynamicPersistentTileSchedulerILi128ELi64ELi256ELi256ELb1ELb1ELb0ELb1ELb1ELb1EEEEEEEEEvNT_6ParamsE,@function
        .size           _ZN7cutlass13device_kernelIN5flash19enable_sm80_to_sm89INS1_16FlashAttnFwdSm80INS1_25CollectiveMainloopFwdSm80ILi8ELi1ELb0EN4cute5tupleIJNS5_1CILi128EEENS7_ILi64EEENS7_ILi192EEEEEELi192ENS_10bfloat16_tEfNS_4arch4Sm80ELb1ELb0ELb1ELb1ELb1ELb0ELb1ELb1EEENS1_21CollectiveEpilogueFwdINS6_IJS8_SA_S9_EEENS6_IJNS7_ILi1EEESI_SI_EEESC_SE_Li256ELb1ELb1ELb1ELb0EEENS1_36VarlenDynamicPersistentTileSchedulerILi128ELi64ELi256ELi256ELb1ELb1ELb0ELb1ELb1ELb1EEEEEEEEEvNT_6ParamsE,(.L_x_25 - _ZN7cutlass13device_kernelIN5flash19enable_sm80_to_sm89INS1_16FlashAttnFwdSm80INS1_25CollectiveMainloopFwdSm80ILi8ELi1ELb0EN4cute5tupleIJNS5_1CILi128EEENS7_ILi64EEENS7_ILi192EEEEEELi192ENS_10bfloat16_tEfNS_4arch4Sm80ELb1ELb0ELb1ELb1ELb1ELb0ELb1ELb1EEENS1_21CollectiveEpilogueFwdINS6_IJS8_SA_S9_EEENS6_IJNS7_ILi1EEESI_SI_EEESC_SE_Li256ELb1ELb1ELb1ELb0EEENS1_36VarlenDynamicPersistentTileSchedulerILi128ELi64ELi256ELi256ELb1ELb1ELb0ELb1ELb1ELb1EEEEEEEEEvNT_6ParamsE)
        .other          _ZN7cutlass13device_kernelIN5flash19enable_sm80_to_sm89INS1_16FlashAttnFwdSm80INS1_25CollectiveMainloopFwdSm80ILi8ELi1ELb0EN4cute5tupleIJNS5_1CILi128EEENS7_ILi64EEENS7_ILi192EEEEEELi192ENS_10bfloat16_tEfNS_4arch4Sm80ELb1ELb0ELb1ELb1ELb1ELb0ELb1ELb1EEENS1_21CollectiveEpilogueFwdINS6_IJS8_SA_S9_EEENS6_IJNS7_ILi1EEESI_SI_EEESC_SE_Li256ELb1ELb1ELb1ELb0EEENS1_36VarlenDynamicPersistentTileSchedulerILi128ELi64ELi256ELi256ELb1ELb1ELb0ELb1ELb1ELb1EEEEEEEEEvNT_6ParamsE,@"STO_CUDA_ENTRY STV_DEFAULT"
_ZN7cutlass13device_kernelIN5flash19enable_sm80_to_sm89INS1_16FlashAttnFwdSm80INS1_25CollectiveMainloopFwdSm80ILi8ELi1ELb0EN4cute5tupleIJNS5_1CILi128EEENS7_ILi64EEENS7_ILi192EEEEEELi192ENS_10bfloat16_tEfNS_4arch4Sm80ELb1ELb0ELb1ELb1ELb1ELb0ELb1ELb1EEENS1_21CollectiveEpilogueFwdINS6_IJS8_SA_S9_EEENS6_IJNS7_ILi1EEESI_SI_EEESC_SE_Li256ELb1ELb1ELb1ELb0EEENS1_36VarlenDynamicPersistentTileSchedulerILi128ELi64ELi256ELi256ELb1ELb1ELb0ELb1ELb1ELb1EEEEEEEEEvNT_6ParamsE:
[----:B------:R-:W-:Y:S01]  /*0000*/  LDC R1, c[0x0][0x28] ;  /* 0x00000a00ff017b82 */ /* 0x000fe20000000800 */
[----:B------:R-:W-:Y:S05]  /*0010*/  EXIT ;  /* 0x000000000000794d */ /* 0x000fea0003800000 */
.L_x_7:
        /* <DEDUP_REMOVED lines=14> */
.L_x_25:


//--------------------- .text._ZN7cutlass13device_kernelIN5flash19enable_sm80_to_sm89INS1_16FlashAttnFwdSm80INS1_25CollectiveMainloopFwdSm80ILi8ELi1ELb0EN4cute5tupleIJNS5_1CILi128EEENS7_ILi64EEENS7_ILi192EEEEEELi192ENS_10bfloat16_tEfNS_4arch4Sm80ELb1ELb0ELb1ELb1ELb1ELb1ELb1ELb1EEENS1_21CollectiveEpilogueFwdINS6_IJS8_SA_S9_EEENS6_IJNS7_ILi1EEESI_SI_EEESC_SE_Li256ELb1ELb1ELb1ELb0EEENS1_36VarlenDynamicPersistentTileSchedulerILi128ELi64ELi256ELi256ELb1ELb1ELb0ELb1ELb1ELb1EEEEEEEEEvNT_6ParamsE --------------------------
	.section	.text._ZN7cutlass13device_kernelIN5flash19enable_sm80_to_sm89INS1_16FlashAttnFwdSm80INS1_25CollectiveMainloopFwdSm80ILi8ELi1ELb0EN4cute5tupleIJNS5_1CILi128EEENS7_ILi64EEENS7_ILi192EEEEEELi192ENS_10bfloat16_tEfNS_4arch4Sm80ELb1ELb0ELb1ELb1ELb1ELb1ELb1ELb1EEENS1_21CollectiveEpilogueFwdINS6_IJS8_SA_S9_EEENS6_IJNS7_ILi1EEESI_SI_EEESC_SE_Li256ELb1ELb1ELb1ELb0EEENS1_36VarlenDynamicPersistentTileSchedulerILi128ELi64ELi256ELi256ELb1ELb1ELb0ELb1ELb1ELb1EEEEEEEEEvNT_6ParamsE,"ax",@progbits
	.align	128
.text._ZN7cutlass13device_kernelIN5flash19enable_sm80_to_sm89INS1_16FlashAttnFwdSm80INS1_25CollectiveMainloopFwdSm80ILi8ELi1ELb0EN4cute5tupleIJNS5_1CILi128EEENS7_ILi64EEENS7_ILi192EEEEEELi192ENS_10bfloat16_tEfNS_4arch4Sm80ELb1ELb0ELb1ELb1ELb1ELb1ELb1ELb1EEENS1_21CollectiveEpilogueFwdINS6_IJS8_SA_S9_EEENS6_IJNS7_ILi1EEESI_SI_EEESC_SE_Li256ELb1ELb1ELb1ELb0EEENS1_36VarlenDynamicPersistentTileSchedulerILi128ELi64ELi256ELi256ELb1ELb1ELb0ELb1ELb1ELb1EEEEEEEEEvNT_6ParamsE:
        .type           _ZN7cutlass13device_kernelIN5flash19enable_sm80_to_sm89INS1_16FlashAttnFwdSm80INS1_25CollectiveMainloopFwdSm80ILi8ELi1ELb0EN4cute5tupleIJNS5_1CILi128EEENS7_ILi64EEENS7_ILi192EEEEEELi192ENS_10bfloat16_tEfNS_4arch4Sm80ELb1ELb0ELb1ELb1ELb1ELb1ELb1ELb1EEENS1_21CollectiveEpilogueFwdINS6_IJS8_SA_S9_EEENS6_IJNS7_ILi1EEESI_SI_EEESC_SE_Li256ELb1ELb1ELb1ELb0EEENS1_36VarlenDynamicPersistentTileSchedulerILi128ELi64ELi256ELi256ELb1ELb1ELb0ELb1ELb1ELb1EEEEEEEEEvNT_6ParamsE,@function
        .size           _ZN7cutlass13device_kernelIN5flash19enable_sm80_to_sm89INS1_16FlashAttnFwdSm80INS1_25CollectiveMainloopFwdSm80ILi8ELi1ELb0EN4cute5tupleIJNS5_1CILi128EEENS7_ILi64EEENS7_ILi192EEEEEELi192ENS_10bfloat16_tEfNS_4arch4Sm80ELb1ELb0ELb1ELb1ELb1ELb1ELb1ELb1EEENS1_21CollectiveEpilogueFwdINS6_IJS8_SA_S9_EEENS6_IJNS7_ILi1EEESI_SI_EEESC_SE_Li256ELb1ELb1ELb1ELb0EEENS1_36VarlenDynamicPersistentTileSchedulerILi128ELi64ELi256ELi256ELb1ELb1ELb0ELb1ELb1ELb1EEEEEEEEEvNT_6ParamsE,(.L_x_26 - _ZN7cutlass13device_kernelIN5flash19enable_sm80_to_sm89INS1_16FlashAttnFwdSm80INS1_25CollectiveMainloopFwdSm80ILi8ELi1ELb0EN4cute5tupleIJNS5_1CILi128EEENS7_ILi64EEENS7_ILi192EEEEEELi192ENS_10bfloat16_tEfNS_4arch4Sm80ELb1ELb0ELb1ELb1ELb1ELb1ELb1ELb1EEENS1_21CollectiveEpilogueFwdINS6_IJS8_SA_S9_EEENS6_IJNS7_ILi1EEESI_SI_EEESC_SE_Li256ELb1ELb1ELb1ELb0EEENS1_36VarlenDynamicPersistentTileSchedulerILi128ELi64ELi256ELi256ELb1ELb1ELb0ELb1ELb1ELb1EEEEEEEEEvNT_6ParamsE)
        .other          _ZN7cutlass13device_kernelIN5flash19enable_sm80_to_sm89INS1_16FlashAttnFwdSm80INS1_25CollectiveMainloopFwdSm80ILi8ELi1ELb0EN4cute5tupleIJNS5_1CILi128EEENS7_ILi64EEENS7_ILi192EEEEEELi192ENS_10bfloat16_tEfNS_4arch4Sm80ELb1ELb0ELb1ELb1ELb1ELb1ELb1ELb1EEENS1_21CollectiveEpilogueFwdINS6_IJS8_SA_S9_EEENS6_IJNS7_ILi1EEESI_SI_EEESC_SE_Li256ELb1ELb1ELb1ELb0EEENS1_36VarlenDynamicPersistentTileSchedulerILi128ELi64ELi256ELi256ELb1ELb1ELb0ELb1ELb1ELb1EEEEEEEEEvNT_6ParamsE,@"STO_CUDA_ENTRY STV_DEFAULT"
_ZN7cutlass13device_kernelIN5flash19enable_sm80_to_sm89INS1_16FlashAttnFwdSm80INS1_25CollectiveMainloopFwdSm80ILi8ELi1ELb0EN4cute5tupleIJNS5_1CILi128EEENS7_ILi64EEENS7_ILi192EEEEEELi192ENS_10bfloat16_tEfNS_4arch4Sm80ELb1ELb0ELb1ELb1ELb1ELb1ELb1ELb1EEENS1_21CollectiveEpilogueFwdINS6_IJS8_SA_S9_EEENS6_IJNS7_ILi1EEESI_SI_EEESC_SE_Li256ELb1ELb1ELb1ELb0EEENS1_36VarlenDynamicPersistentTileSchedulerILi128ELi64ELi256ELi256ELb1ELb1ELb0ELb1ELb1ELb1EEEEEEEEEvNT_6ParamsE:
[----:B------:R-:W-:Y:S01]  /*0000*/  LDC R1, c[0x0][0x28] ;  /* 0x00000a00ff017b82 */ /* 0x000fe20000000800 */
[----:B------:R-:W-:Y:S05]  /*0010*/  EXIT ;  /* 0x000000000000794d */ /* 0x000fea0003800000 */
.L_x_8:
        /* <DEDUP_REMOVED lines=14> */
.L_x_26:


//--------------------- .text._ZN7cutlass13device_kernelIN5flash19enable_sm80_to_sm89INS1_16FlashAttnFwdSm80INS1_25CollectiveMainloopFwdSm80ILi8ELi2ELb0EN4cute5tupleIJNS5_1CILi128EEENS7_ILi64EEENS7_ILi192EEEEEELi192ENS_10bfloat16_tEfNS_4arch4Sm80ELb0ELb0ELb1ELb0ELb1ELb0ELb1ELb1EEENS1_21CollectiveEpilogueFwdINS6_IJS8_SA_S9_EEENS6_IJNS7_ILi1EEESI_SI_EEESC_SE_Li256ELb0ELb1ELb1ELb0EEENS1_19SingleTileSchedulerILb0ELb1ELb1ELi128EEEEEEEEEvNT_6ParamsE --------------------------
	.section	.text._ZN7cutlass13device_kernelIN5flash19enable_sm80_to_sm89INS1_16FlashAttnFwdSm80INS1_25CollectiveMainloopFwdSm80ILi8ELi2ELb0EN4cute5tupleIJNS5_1CILi128EEENS7_ILi64EEENS7_ILi192EEEEEELi192ENS_10bfloat16_tEfNS_4arch4Sm80ELb0ELb0ELb1ELb0ELb1ELb0ELb1ELb1EEENS1_21CollectiveEpilogueFwdINS6_IJS8_SA_S9_EEENS6_IJNS7_ILi1EEESI_SI_EEESC_SE_Li256ELb0ELb1ELb1ELb0EEENS1_19SingleTileSchedulerILb0ELb1ELb1ELi128EEEEEEEEEvNT_6ParamsE,"ax",@progbits
	.align	128
.text._ZN7cutlass13device_kernelIN5flash19enable_sm80_to_sm89INS1_16FlashAttnFwdSm80INS1_25CollectiveMainloopFwdSm80ILi8ELi2ELb0EN4cute5tupleIJNS5_1CILi128EEENS7_ILi64EEENS7_ILi192EEEEEELi192ENS_10bfloat16_tEfNS_4arch4Sm80ELb0ELb0ELb1ELb0ELb1ELb0ELb1ELb1EEENS1_21CollectiveEpilogueFwdINS6_IJS8_SA_S9_EEENS6_IJNS7_ILi1EEESI_SI_EEESC_SE_Li256ELb0ELb1ELb1ELb0EEENS1_19SingleTileSchedulerILb0ELb1ELb1ELi128EEEEEEEEEvNT_6ParamsE:
        .type           _ZN7cutlass13device_kernelIN5flash19enable_sm80_to_sm89INS1_16FlashAttnFwdSm80INS1_25CollectiveMainloopFwdSm80ILi8ELi2ELb0EN4cute5tupleIJNS5_1CILi128EEENS7_ILi64EEENS7_ILi192EEEEEELi192ENS_10bfloat16_tEfNS_4arch4Sm80ELb0ELb0ELb1ELb0ELb1ELb0ELb1ELb1EEENS1_21CollectiveEpilogueFwdINS6_IJS8_SA_S9_EEENS6_IJNS7_ILi1EEESI_SI_EEESC_SE_Li256ELb0ELb1ELb1ELb0EEENS1_19SingleTileSchedulerILb0ELb1ELb1ELi128EEEEEEEEEvNT_6ParamsE,@function
        .size           _ZN7cutlass13device_kernelIN5flash19enable_sm80_to_sm89INS1_16FlashAttnFwdSm80INS1_25CollectiveMainloopFwdSm80ILi8ELi2ELb0EN4cute5tupleIJNS5_1CILi128EEENS7_ILi64EEENS7_ILi192EEEEEELi192ENS_10bfloat16_tEfNS_4arch4Sm80ELb0ELb0ELb1ELb0ELb1ELb0ELb1ELb1EEENS1_21CollectiveEpilogueFwdINS6_IJS8_SA_S9_EEENS6_IJNS7_ILi1EEESI_SI_EEESC_SE_Li256ELb0ELb1ELb1ELb0EEENS1_19SingleTileSchedulerILb0ELb1ELb1ELi128EEEEEEEEEvNT_6ParamsE,(.L_x_27 - _ZN7cutlass13device_kernelIN5flash19enable_sm80_to_sm89INS1_16FlashAttnFwdSm80INS1_25CollectiveMainloopFwdSm80ILi8ELi2ELb0EN4cute5tupleIJNS5_1CILi128EEENS7_ILi64EEENS7_ILi192EEEEEELi192ENS_10bfloat16_tEfNS_4arch4Sm80ELb0ELb0ELb1ELb0ELb1ELb0ELb1ELb1EEENS1_21CollectiveEpilogueFwdINS6_IJS8_SA_S9_EEENS6_IJNS7_ILi1EEESI_SI_EEESC_SE_Li256ELb0ELb1ELb1ELb0EEENS1_19SingleTileSchedulerILb0ELb1ELb1ELi128EEEEEEEEEvNT_6ParamsE)
        .other          _ZN7cutlass13device_kernelIN5flash19enable_sm80_to_sm89INS1_16FlashAttnFwdSm80INS1_25CollectiveMainloopFwdSm80ILi8ELi2ELb0EN4cute5tupleIJNS5_1CILi128EEENS7_ILi64EEENS7_ILi192EEEEEELi192ENS_10bfloat16_tEfNS_4arch4Sm80ELb0ELb0ELb1ELb0ELb1ELb0ELb1ELb1EEENS1_21CollectiveEpilogueFwdINS6_IJS8_SA_S9_EEENS6_IJNS7_ILi1EEESI_SI_EEESC_SE_Li256ELb0ELb1ELb1ELb0EEENS1_19SingleTileSchedulerILb0ELb1ELb1ELi128EEEEEEEEEvNT_6ParamsE,@"STO_CUDA_ENTRY STV_DEFAULT"
_ZN7cutlass13device_kernelIN5flash19enable_sm80_to_sm89INS1_16FlashAttnFwdSm80INS1_25CollectiveMainloopFwdSm80ILi8ELi2ELb0EN4cute5tupleIJNS5_1CILi128EEENS7_ILi64EEENS7_ILi192EEEEEELi192ENS_10bfloat16_tEfNS_4arch4Sm80ELb0ELb0ELb1ELb0ELb1ELb0ELb1ELb1EEENS1_21CollectiveEpilogueFwdINS6_IJS8_SA_S9_EEENS6_IJNS7_ILi1EEESI_SI_EEESC_SE_Li256ELb0ELb1ELb1ELb0EEENS1_19SingleTileSchedulerILb0ELb1ELb1ELi128EEEEEEEEEvNT_6ParamsE:
[----:B------:R-:W-:Y:S01]  /*0000*/  LDC R1, c[0x0][0x28] ;  /* 0x00000a00ff017b82 */ /* 0x000fe20000000800 */
[----:B------:R-:W-:Y:S05]  /*0010*/  EXIT ;  /* 0x000000000000794d */ /* 0x000fea0003800000 */
.L_x_9:
        /* <DEDUP_REMOVED lines=14> */
.L_x_27:


//--------------------- .text._ZN7cutlass13device_kernelIN5flash19enable_sm80_to_sm89INS1_16FlashAttnFwdSm80INS1_25CollectiveMainloopFwdSm80ILi8ELi2ELb0EN4cute5tupleIJNS5_1CILi128EEENS7_ILi64EEENS7_ILi192EEEEEELi192ENS_10bfloat16_tEfNS_4arch4Sm80ELb0ELb0ELb1ELb1ELb1ELb0ELb1ELb1EEENS1_21CollectiveEpilogueFwdINS6_IJS8_SA_S9_EEENS6_IJNS7_ILi1EEESI_SI_EEESC_SE_Li256ELb1ELb1ELb1ELb0EEENS1_36VarlenDynamicPersistentTileSchedulerILi128ELi64ELi256ELi256ELb1ELb1ELb0ELb0ELb1ELb1EEEEEEEEEvNT_6ParamsE --------------------------
	.section	.text._ZN7cutlass13device_kernelIN5flash19enable_sm80_to_sm89INS1_16FlashAttnFwdSm80INS1_25CollectiveMainloopFwdSm80ILi8ELi2ELb0EN4cute5tupleIJNS5_1CILi128EEENS7_ILi64EEENS7_ILi192EEEEEELi192ENS_10bfloat16_tEfNS_4arch4Sm80ELb0ELb0ELb1ELb1ELb1ELb0ELb1ELb1EEENS1_21CollectiveEpilogueFwdINS6_IJS8_SA_S9_EEENS6_IJNS7_ILi1EEESI_SI_EEESC_SE_Li256ELb1ELb1ELb1ELb0EEENS1_36VarlenDynamicPersistentTileSchedulerILi128ELi64ELi256ELi256ELb1ELb1ELb0ELb0ELb1ELb1EEEEEEEEEvNT_6ParamsE,"ax",@progbits
	.align	128
.text._ZN7cutlass13device_kernelIN5flash19enable_sm80_to_sm89INS1_16FlashAttnFwdSm80INS1_25CollectiveMainloopFwdSm80ILi8ELi2ELb0EN4cute5tupleIJNS5_1CILi128EEENS7_ILi64EEENS7_ILi192EEEEEELi192ENS_10bfloat16_tEfNS_4arch4Sm80ELb0ELb0ELb1ELb1ELb1ELb0ELb1ELb1EEENS1_21CollectiveEpilogueFwdINS6_IJS8_SA_S9_EEENS6_IJNS7_ILi1EEESI_SI_EEESC_SE_Li256ELb1ELb1ELb1ELb0EEENS1_36VarlenDynamicPersistentTileSchedulerILi128ELi64ELi256ELi256ELb1ELb1ELb0ELb0ELb1ELb1EEEEEEEEEvNT_6ParamsE:
        .type           _ZN7cutlass13device_kernelIN5flash19enable_sm80_to_sm89INS1_16FlashAttnFwdSm80INS1_25CollectiveMainloopFwdSm80ILi8ELi2ELb0EN4cute5tupleIJNS5_1CILi128EEENS7_ILi64EEENS7_ILi192EEEEEELi192ENS_10bfloat16_tEfNS_4arch4Sm80ELb0ELb0ELb1ELb1ELb1ELb0ELb1ELb1EEENS1_21CollectiveEpilogueFwdINS6_IJS8_SA_S9_EEENS6_IJNS7_ILi1EEESI_SI_EEESC_SE_Li256ELb1ELb1ELb1ELb0EEENS1_36VarlenDynamicPersistentTileSchedulerILi128ELi64ELi256ELi256ELb1ELb1ELb0ELb0ELb1ELb1EEEEEEEEEvNT_6ParamsE,@function
        .size           _ZN7cutlass13device_kernelIN5flash19enable_sm80_to_sm89INS1_16FlashAttnFwdSm80INS1_25CollectiveMainloopFwdSm80ILi8ELi2ELb0EN4cute5tupleIJNS5_1CILi128EEENS7_ILi64EEENS7_ILi192EEEEEELi192ENS_10bfloat16_tEfNS_4arch4Sm80ELb0ELb0ELb1ELb1ELb1ELb0ELb1ELb1EEENS1_21CollectiveEpilogueFwdINS6_IJS8_SA_S9_EEENS6_IJNS7_ILi1EEESI_SI_EEESC_SE_Li256ELb1ELb1ELb1ELb0EEENS1_36VarlenDynamicPersistentTileSchedulerILi128ELi64ELi256ELi256ELb1ELb1ELb0ELb0ELb1ELb1EEEEEEEEEvNT_6ParamsE,(.L_x_28 - _ZN7cutlass13device_kernelIN5flash19enable_sm80_to_sm89INS1_16FlashAttnFwdSm80INS1_25CollectiveMainloopFwdSm80ILi8ELi2ELb0EN4cute5tupleIJNS5_1CILi128EEENS7_ILi64EEENS7_ILi192EEEEEELi192ENS_10bfloat16_tEfNS_4arch4Sm80ELb0ELb0ELb1ELb1ELb1ELb0ELb1ELb1EEENS1_21CollectiveEpilogueFwdINS6_IJS8_SA_S9_EEENS6_IJNS7_ILi1EEESI_SI_EEESC_SE_Li256ELb1ELb1ELb1ELb0EEENS1_36VarlenDynamicPersistentTileSchedulerILi128ELi64ELi256ELi256ELb1ELb1ELb0ELb0ELb1ELb1EEEEEEEEEvNT_6ParamsE)
        .other          _ZN7cutlass13device_kernelIN5flash19enable_sm80_to_sm89INS1_16FlashAttnFwdSm80INS1_25CollectiveMainloopFwdSm80ILi8ELi2ELb0EN4cute5tupleIJNS5_1CILi128EEENS7_ILi64EEENS7_ILi192EEEEEELi192ENS_10bfloat16_tEfNS_4arch4Sm80ELb0ELb0ELb1ELb1ELb1ELb0ELb1ELb1EEENS1_21CollectiveEpilogueFwdINS6_IJS8_SA_S9_EEENS6_IJNS7_ILi1EEESI_SI_EEESC_SE_Li256ELb1ELb1ELb1ELb0EEENS1_36VarlenDynamicPersistentTileSchedulerILi128ELi64ELi256ELi256ELb1ELb1ELb0ELb0ELb1ELb1EEEEEEEEEvNT_6ParamsE,@"STO_CUDA_ENTRY STV_DEFAULT"
_ZN7cutlass13device_kernelIN5flash19enable_sm80_to_sm89INS1_16FlashAttnFwdSm80INS1_25CollectiveMainloopFwdSm80ILi8ELi2ELb0EN4cute5tupleIJNS5_1CILi128EEENS7_ILi64EEENS7_ILi192EEEEEELi192ENS_10bfloat16_tEfNS_4arch4Sm80ELb0ELb0ELb1ELb1ELb1ELb0ELb1ELb1EEENS1_21CollectiveEpilogueFwdINS6_IJS8_SA_S9_EEENS6_IJNS7_ILi1EEESI_SI_EEESC_SE_Li256ELb1ELb1ELb1ELb0EEENS1_36VarlenDynamicPersistentTileSchedulerILi128ELi64ELi256ELi256ELb1ELb1ELb0ELb0ELb1ELb1EEEEEEEEEvNT_6ParamsE:
[----:B------:R-:W-:Y:S01]  /*0000*/  LDC R1, c[0x0][0x28] ;  /* 0x00000a00ff017b82 */ /* 0x000fe20000000800 */
[----:B------:R-:W-:Y:S05]  /*0010*/  EXIT ;  /* 0x000000000000794d */ /* 0x000fea0003800000 */
.L_x_10:
        /* <DEDUP_REMOVED lines=14> */
.L_x_28:


//--------------------- .text._ZN7cutlass13device_kernelIN5flash19enable_sm80_to_sm89INS1_16FlashAttnFwdSm80INS1_25CollectiveMainloopFwdSm80ILi8ELi2ELb0EN4cute5tupleIJNS5_1CILi128EEENS7_ILi64EEENS7_ILi192EEEEEELi192ENS_10bfloat16_tEfNS_4arch4Sm80ELb0ELb0ELb1ELb1ELb1ELb1ELb1ELb1EEENS1_21CollectiveEpilogueFwdINS6_IJS8_SA_S9_EEENS6_IJNS7_ILi1EEESI_SI_EEESC_SE_Li256ELb1ELb1ELb1ELb0EEENS1_36VarlenDynamicPersistentTileSchedulerILi128ELi64ELi256ELi256ELb1ELb1ELb0ELb0ELb1ELb1EEEEEEEEEvNT_6ParamsE --------------------------
	.section	.text._ZN7cutlass13device_kernelIN5flash19enable_sm80_to_sm89INS1_16FlashAttnFwdSm80INS1_25CollectiveMainloopFwdSm80ILi8ELi2ELb0EN4cute5tupleIJNS5_1CILi128EEENS7_ILi64EEENS7_ILi192EEEEEELi192ENS_10bfloat16_tEfNS_4arch4Sm80ELb0ELb0ELb1ELb1ELb1ELb1ELb1ELb1EEENS1_21CollectiveEpilogueFwdINS6_IJS8_SA_S9_EEENS6_IJNS7_ILi1EEESI_SI_EEESC_SE_Li256ELb1ELb1ELb1ELb0EEENS1_36VarlenDynamicPersistentTileSchedulerILi128ELi64ELi256ELi256ELb1ELb1ELb0ELb0ELb1ELb1EEEEEEEEEvNT_6ParamsE,"ax",@progbits
	.align	128
.text._ZN7cutlass13device_kernelIN5flash19enable_sm80_to_sm89INS1_16FlashAttnFwdSm80INS1_25CollectiveMainloopFwdSm80ILi8ELi2ELb0EN4cute5tupleIJNS5_1CILi128EEENS7_ILi64EEENS7_ILi192EEEEEELi192ENS_10bfloat16_tEfNS_4arch4Sm80ELb0ELb0ELb1ELb1ELb1ELb1ELb1ELb1EEENS1_21CollectiveEpilogueFwdINS6_IJS8_SA_S9_EEENS6_IJNS7_ILi1EEESI_SI_EEESC_SE_Li256ELb1ELb1ELb1ELb0EEENS1_36VarlenDynamicPersistentTileSchedulerILi128ELi64ELi256ELi256ELb1ELb1ELb0ELb0ELb1ELb1EEEEEEEEEvNT_6ParamsE:
        .type           _ZN7cutlass13device_kernelIN5flash19enable_sm80_to_sm89INS1_16FlashAttnFwdSm80INS1_25CollectiveMainloopFwdSm80ILi8ELi2ELb0EN4cute5tupleIJNS5_1CILi128EEENS7_ILi64EEENS7_ILi192EEEEEELi192ENS_10bfloat16_tEfNS_4arch4Sm80ELb0ELb0ELb1ELb1ELb1ELb1ELb1ELb1EEENS1_21CollectiveEpilogueFwdINS6_IJS8_SA_S9_EEENS6_IJNS7_ILi1EEESI_SI_EEESC_SE_Li256ELb1ELb1ELb1ELb0EEENS1_36VarlenDynamicPersistentTileSchedulerILi128ELi64ELi256ELi256ELb1ELb1ELb0ELb0ELb1ELb1EEEEEEEEEvNT_6ParamsE,@function
        .size           _ZN7cutlass13device_kernelIN5flash19enable_sm80_to_sm89INS1_16FlashAttnFwdSm80INS1_25CollectiveMainloopFwdSm80ILi8ELi2ELb0EN4cute5tupleIJNS5_1CILi128EEENS7_ILi64EEENS7_ILi192EEEEEELi192ENS_10bfloat16_tEfNS_4arch4Sm80ELb0ELb0ELb1ELb1ELb1ELb1ELb1ELb1EEENS1_21CollectiveEpilogueFwdINS6_IJS8_SA_S9_EEENS6_IJNS7_ILi1EEESI_SI_EEESC_SE_Li256ELb1ELb1ELb1ELb0EEENS1_36VarlenDynamicPersistentTileSchedulerILi128ELi64ELi256ELi256ELb1ELb1ELb0ELb0ELb1ELb1EEEEEEEEEvNT_6ParamsE,(.L_x_29 - _ZN7cutlass13device_kernelIN5flash19enable_sm80_to_sm89INS1_16FlashAttnFwdSm80INS1_25CollectiveMainloopFwdSm80ILi8ELi2ELb0EN4cute5tupleIJNS5_1CILi128EEENS7_ILi64EEENS7_ILi192EEEEEELi192ENS_10bfloat16_tEfNS_4arch4Sm80ELb0ELb0ELb1ELb1ELb1ELb1ELb1ELb1EEENS1_21CollectiveEpilogueFwdINS6_IJS8_SA_S9_EEENS6_IJNS7_ILi1EEESI_SI_EEESC_SE_Li256ELb1ELb1ELb1ELb0EEENS1_36VarlenDynamicPersistentTileSchedulerILi128ELi64ELi256ELi256ELb1ELb1ELb0ELb0ELb1ELb1EEEEEEEEEvNT_6ParamsE)
        .other          _ZN7cutlass13device_kernelIN5flash19enable_sm80_to_sm89INS1_16FlashAttnFwdSm80INS1_25CollectiveMainloopFwdSm80ILi8ELi2ELb0EN4cute5tupleIJNS5_1CILi128EEENS7_ILi64EEENS7_ILi192EEEEEELi192ENS_10bfloat16_tEfNS_4arch4Sm80ELb0ELb0ELb1ELb1ELb1ELb1ELb1ELb1EEENS1_21CollectiveEpilogueFwdINS6_IJS8_SA_S9_EEENS6_IJNS7_ILi1EEESI_SI_EEESC_SE_Li256ELb1ELb1ELb1ELb0EEENS1_36VarlenDynamicPersistentTileSchedulerILi128ELi64ELi256ELi256ELb1ELb1ELb0ELb0ELb1ELb1EEEEEEEEEvNT_6ParamsE,@"STO_CUDA_ENTRY STV_DEFAULT"
_ZN7cutlass13device_kernelIN5flash19enable_sm80_to_sm89INS1_16FlashAttnFwdSm80INS1_25CollectiveMainloopFwdSm80ILi8ELi2ELb0EN4cute5tupleIJNS5_1CILi128EEENS7_ILi64EEENS7_ILi192EEEEEELi192ENS_10bfloat16_tEfNS_4arch4Sm80ELb0ELb0ELb1ELb1ELb1ELb1ELb1ELb1EEENS1_21CollectiveEpilogueFwdINS6_IJS8_SA_S9_EEENS6_IJNS7_ILi1EEESI_SI_EEESC_SE_Li256ELb1ELb1ELb1ELb0EEENS1_36VarlenDynamicPersistentTileSchedulerILi128ELi64ELi256ELi256ELb1ELb1ELb0ELb0ELb1ELb1EEEEEEEEEvNT_6ParamsE:
[----:B------:R-:W-:Y:S01]  /*0000*/  LDC R1, c[0x0][0x28] ;  /* 0x00000a00ff017b82 */ /* 0x000fe20000000800 */
[----:B------:R-:W-:Y:S05]  /*0010*/  EXIT ;  /* 0x000000000000794d */ /* 0x000fea0003800000 */
.L_x_11:
        /* <DEDUP_REMOVED lines=14> */
.L_x_29:


//--------------------- .text._ZN7cutlass13device_kernelIN5flash19enable_sm80_to_sm89INS1_16FlashAttnFwdSm80INS1_25CollectiveMainloopFwdSm80ILi8ELi2ELb0EN4cute5tupleIJNS5_1CILi128EEENS7_ILi64EEENS7_ILi192EEEEEELi192ENS_10bfloat16_tEfNS_4arch4Sm80ELb0ELb1ELb1ELb0ELb1ELb0ELb1ELb1EEENS1_21CollectiveEpilogueFwdINS6_IJS8_SA_S9_EEENS6_IJNS7_ILi1EEESI_SI_EEESC_SE_Li256ELb0ELb1ELb1ELb0EEENS1_19SingleTileSchedulerILb0ELb1ELb1ELi128EEEEEEEEEvNT_6ParamsE --------------------------
	.section	.text._ZN7cutlass13device_kernelIN5flash19enable_sm80_to_sm89INS1_16FlashAttnFwdSm80INS1_25CollectiveMainloopFwdSm80ILi8ELi2ELb0EN4cute5tupleIJNS5_1CILi128EEENS7_ILi64EEENS7_ILi192EEEEEELi192ENS_10bfloat16_tEfNS_4arch4Sm80ELb0ELb1ELb1ELb0ELb1ELb0ELb1ELb1EEENS1_21CollectiveEpilogueFwdINS6_IJS8_SA_S9_EEENS6_IJNS7_ILi1EEESI_SI_EEESC_SE_Li256ELb0ELb1ELb1ELb0EEENS1_19SingleTileSchedulerILb0ELb1ELb1ELi128EEEEEEEEEvNT_6ParamsE,"ax",@progbits
	.align	128
.text._ZN7cutlass13device_kernelIN5flash19enable_sm80_to_sm89INS1_16FlashAttnFwdSm80INS1_25CollectiveMainloopFwdSm80ILi8ELi2ELb0EN4cute5tupleIJNS5_1CILi128EEENS7_ILi64EEENS7_ILi192EEEEEELi192ENS_10bfloat16_tEfNS_4arch4Sm80ELb0ELb1ELb1ELb0ELb1ELb0ELb1ELb1EEENS1_21CollectiveEpilogueFwdINS6_IJS8_SA_S9_EEENS6_IJNS7_ILi1EEESI_SI_EEESC_SE_Li256ELb0ELb1ELb1ELb0EEENS1_19SingleTileSchedulerILb0ELb1ELb1ELi128EEEEEEEEEvNT_6ParamsE:
        .type           _ZN7cutlass13device_kernelIN5flash19enable_sm80_to_sm89INS1_16FlashAttnFwdSm80INS1_25CollectiveMainloopFwdSm80ILi8ELi2ELb0EN4cute5tupleIJNS5_1CILi128EEENS7_ILi64EEENS7_ILi192EEEEEELi192ENS_10bfloat16_tEfNS_4arch4Sm80ELb0ELb1ELb1ELb0ELb1ELb0ELb1ELb1EEENS1_21CollectiveEpilogueFwdINS6_IJS8_SA_S9_EEENS6_IJNS7_ILi1EEESI_SI_EEESC_SE_Li256ELb0ELb1ELb1ELb0EEENS1_19SingleTileSchedulerILb0ELb1ELb1ELi128EEEEEEEEEvNT_6ParamsE,@function
        .size           _ZN7cutlass13device_kernelIN5flash19enable_sm80_to_sm89INS1_16FlashAttnFwdSm80INS1_25CollectiveMainloopFwdSm80ILi8ELi2ELb0EN4cute5tupleIJNS5_1CILi128EEENS7_ILi64EEENS7_ILi192EEEEEELi192ENS_10bfloat16_tEfNS_4arch4Sm80ELb0ELb1ELb1ELb0ELb1ELb0ELb1ELb1EEENS1_21CollectiveEpilogueFwdINS6_IJS8_SA_S9_EEENS6_IJNS7_ILi1EEESI_SI_EEESC_SE_Li256ELb0ELb1ELb1ELb0EEENS1_19SingleTileSchedulerILb0ELb1ELb1ELi128EEEEEEEEEvNT_6ParamsE,(.L_x_30 - _ZN7cutlass13device_kernelIN5flash19enable_sm80_to_sm89INS1_16FlashAttnFwdSm80INS1_25CollectiveMainloopFwdSm80ILi8ELi2ELb0EN4cute5tupleIJNS5_1CILi128EEENS7_ILi64EEENS7_ILi192EEEEEELi192ENS_10bfloat16_tEfNS_4arch4Sm80ELb0ELb1ELb1ELb0ELb1ELb0ELb1ELb1EEENS1_21CollectiveEpilogueFwdINS6_IJS8_SA_S9_EEENS6_IJNS7_ILi1EEESI_SI_EEESC_SE_Li256ELb0ELb1ELb1ELb0EEENS1_19SingleTileSchedulerILb0ELb1ELb1ELi128EEEEEEEEEvNT_6ParamsE)
        .other          _ZN7cutlass13device_kernelIN5flash19enable_sm80_to_sm89INS1_16FlashAttnFwdSm80INS1_25CollectiveMainloopFwdSm80ILi8ELi2ELb0EN4cute5tupleIJNS5_1CILi128EEENS7_ILi64EEENS7_ILi192EEEEEELi192ENS_10bfloat16_tEfNS_4arch4Sm80ELb0ELb1ELb1ELb0ELb1ELb0ELb1ELb1EEENS1_21CollectiveEpilogueFwdINS6_IJS8_SA_S9_EEENS6_IJNS7_ILi1EEESI_SI_EEESC_SE_Li256ELb0ELb1ELb1ELb0EEENS1_19SingleTileSchedulerILb0ELb1ELb1ELi128EEEEEEEEEvNT_6ParamsE,@"STO_CUDA_ENTRY STV_DEFAULT"
_ZN7cutlass13device_kernelIN5flash19enable_sm80_to_sm89INS1_16FlashAttnFwdSm80INS1_25CollectiveMainloopFwdSm80ILi8ELi2ELb0EN4cute5tupleIJNS5_1CILi128EEENS7_ILi64EEENS7_ILi192EEEEEELi192ENS_10bfloat16_tEfNS_4arch4Sm80ELb0ELb1ELb1ELb0ELb1ELb0ELb1ELb1EEENS1_21CollectiveEpilogueFwdINS6_IJS8_SA_S9_EEENS6_IJNS7_ILi1EEESI_SI_EEESC_SE_Li256ELb0ELb1ELb1ELb0EEENS1_19SingleTileSchedulerILb0ELb1ELb1ELi128EEEEEEEEEvNT_6ParamsE:
[----:B------:R-:W-:Y:S01]  /*0000*/  LDC R1, c[0x0][0x28] ;  /* 0x00000a00ff017b82 */ /* 0x000fe20000000800 */
[----:B------:R-:W-:Y:S05]  /*0010*/  EXIT ;  /* 0x000000000000794d */ /* 0x000fea0003800000 */
.L_x_12:
        /* <DEDUP_REMOVED lines=14> */
.L_x_30:


//--------------------- .text._ZN7cutlass13device_kernelIN5flash19enable_sm80_to_sm89INS1_16FlashAttnFwdSm80INS1_25CollectiveMainloopFwdSm80ILi8ELi2ELb0EN4cute5tupleIJNS5_1CILi128EEENS7_ILi64EEENS7_ILi192EEEEEELi192ENS_10bfloat16_tEfNS_4arch4Sm80ELb0ELb1ELb1ELb1ELb1ELb0ELb1ELb1EEENS1_21CollectiveEpilogueFwdINS6_IJS8_SA_S9_EEENS6_IJNS7_ILi1EEESI_SI_EEESC_SE_Li256ELb1ELb1ELb1ELb0EEENS1_36VarlenDynamicPersistentTileSchedulerILi128ELi64ELi256ELi256ELb1ELb1ELb0ELb1ELb0ELb1EEEEEEEEEvNT_6ParamsE --------------------------
	.section	.text._ZN7cutlass13device_kernelIN5flash19enable_sm80_to_sm89INS1_16FlashAttnFwdSm80INS1_25CollectiveMainloopFwdSm80ILi8ELi2ELb0EN4cute5tupleIJNS5_1CILi128EEENS7_ILi64EEENS7_ILi192EEEEEELi192ENS_10bfloat16_tEfNS_4arch4Sm80ELb0ELb1ELb1ELb1ELb1ELb0ELb1ELb1EEENS1_21CollectiveEpilogueFwdINS6_IJS8_SA_S9_EEENS6_IJNS7_ILi1EEESI_SI_EEESC_SE_Li256ELb1ELb1ELb1ELb0EEENS1_36VarlenDynamicPersistentTileSchedulerILi128ELi64ELi256ELi256ELb1ELb1ELb0ELb1ELb0ELb1EEEEEEEEEvNT_6ParamsE,"ax",@progbits
	.align	128
.text._ZN7cutlass13device_kernelIN5flash19enable_sm80_to_sm89INS1_16FlashAttnFwdSm80INS1_25CollectiveMainloopFwdSm80ILi8ELi2ELb0EN4cute5tupleIJNS5_1CILi128EEENS7_ILi64EEENS7_ILi192EEEEEELi192ENS_10bfloat16_tEfNS_4arch4Sm80ELb0ELb1ELb1ELb1ELb1ELb0ELb1ELb1EEENS1_21CollectiveEpilogueFwdINS6_IJS8_SA_S9_EEENS6_IJNS7_ILi1EEESI_SI_EEESC_SE_Li256ELb1ELb1ELb1ELb0EEENS1_36VarlenDynamicPersistentTileSchedulerILi128ELi64ELi256ELi256ELb1ELb1ELb0ELb1ELb0ELb1EEEEEEEEEvNT_6ParamsE:
        .type           _ZN7cutlass13device_kernelIN5flash19enable_sm80_to_sm89INS1_16FlashAttnFwdSm80INS1_25CollectiveMainloopFwdSm80ILi8ELi2ELb0EN4cute5tupleIJNS5_1CILi128EEENS7_ILi64EEENS7_ILi192EEEEEELi192ENS_10bfloat16_tEfNS_4arch4Sm80ELb0ELb1ELb1ELb1ELb1ELb0ELb1ELb1EEENS1_21CollectiveEpilogueFwdINS6_IJS8_SA_S9_EEENS6_IJNS7_ILi1EEESI_SI_EEESC_SE_Li256ELb1ELb1ELb1ELb0EEENS1_36VarlenDynamicPersistentTileSchedulerILi128ELi64ELi256ELi256ELb1ELb1ELb0ELb1ELb0ELb1EEEEEEEEEvNT_6ParamsE,@function
        .size           _ZN7cutlass13device_kernelIN5flash19enable_sm80_to_sm89INS1_16FlashAttnFwdSm80INS1_25CollectiveMainloopFwdSm80ILi8ELi2ELb0EN4cute5tupleIJNS5_1CILi128EEENS7_ILi64EEENS7_ILi192EEEEEELi192ENS_10bfloat16_tEfNS_4arch4Sm80ELb0ELb1ELb1ELb1ELb1ELb0ELb1ELb1EEENS1_21CollectiveEpilogueFwdINS6_IJS8_SA_S9_EEENS6_IJNS7_ILi1EEESI_SI_EEESC_SE_Li256ELb1ELb1ELb1ELb0EEENS1_36VarlenDynamicPersistentTileSchedulerILi128ELi64ELi256ELi256ELb1ELb1ELb0ELb1ELb0ELb1EEEEEEEEEvNT_6ParamsE,(.L_x_31 - _ZN7cutlass13device_kernelIN5flash19enable_sm80_to_sm89INS1_16FlashAttnFwdSm80INS1_25CollectiveMainloopFwdSm80ILi8ELi2ELb0EN4cute5tupleIJNS5_1CILi128EEENS7_ILi64EEENS7_ILi192EEEEEELi192ENS_10bfloat16_tEfNS_4arch4Sm80ELb0ELb1ELb1ELb1ELb1ELb0ELb1ELb1EEENS1_21CollectiveEpilogueFwdINS6_IJS8_SA_S9_EEENS6_IJNS7_ILi1EEESI_SI_EEESC_SE_Li256ELb1ELb1ELb1ELb0EEENS1_36VarlenDynamicPersistentTileSchedulerILi128ELi64ELi256ELi256ELb1ELb1ELb0ELb1ELb0ELb1EEEEEEEEEvNT_6ParamsE)
        .other          _ZN7cutlass13device_kernelIN5flash19enable_sm80_to_sm89INS1_16FlashAttnFwdSm80INS1_25CollectiveMainloopFwdSm80ILi8ELi2ELb0EN4cute5tupleIJNS5_1CILi128EEENS7_ILi64EEENS7_ILi192EEEEEELi192ENS_10bfloat16_tEfNS_4arch4Sm80ELb0ELb1ELb1ELb1ELb1ELb0ELb1ELb1EEENS1_21CollectiveEpilogueFwdINS6_IJS8_SA_S9_EEENS6_IJNS7_ILi1EEESI_SI_EEESC_SE_Li256ELb1ELb1ELb1ELb0EEENS1_36VarlenDynamicPersistentTileSchedulerILi128ELi64ELi256ELi256ELb1ELb1ELb0ELb1ELb0ELb1EEEEEEEEEvNT_6ParamsE,@"STO_CUDA_ENTRY STV_DEFAULT"
_ZN7cutlass13device_kernelIN5flash19enable_sm80_to_sm89INS1_16FlashAttnFwdSm80INS1_25CollectiveMainloopFwdSm80ILi8ELi2ELb0EN4cute5tupleIJNS5_1CILi128EEENS7_ILi64EEENS7_ILi192EEEEEELi192ENS_10bfloat16_tEfNS_4arch4Sm80ELb0ELb1ELb1ELb1ELb1ELb0ELb1ELb1EEENS1_21CollectiveEpilogueFwdINS6_IJS8_SA_S9_EEENS6_IJNS7_ILi1EEESI_SI_EEESC_SE_Li256ELb1ELb1ELb1ELb0EEENS1_36VarlenDynamicPersistentTileSchedulerILi128ELi64ELi256ELi256ELb1ELb1ELb0ELb1ELb0ELb1EEEEEEEEEvNT_6ParamsE:
[----:B------:R-:W-:Y:S01]  /*0000*/  LDC R1, c[0x0][0x28] ;  /* 0x00000a00ff017b82 */ /* 0x000fe20000000800 */
[----:B------:R-:W-:Y:S05]  /*0010*/  EXIT ;  /* 0x000000000000794d */ /* 0x000fea0003800000 */
.L_x_13:
        /* <DEDUP_REMOVED lines=14> */
.L_x_31:


//--------------------- .text._ZN7cutlass13device_kernelIN5flash19enable_sm80_to_sm89INS1_16FlashAttnFwdSm80INS1_25CollectiveMainloopFwdSm80ILi8ELi2ELb0EN4cute5tupleIJNS5_1CILi128EEENS7_ILi64EEENS7_ILi192EEEEEELi192ENS_10bfloat16_tEfNS_4arch4Sm80ELb0ELb1ELb1ELb1ELb1ELb1ELb1ELb1EEENS1_21CollectiveEpilogueFwdINS6_IJS8_SA_S9_EEENS6_IJNS7_ILi1EEESI_SI_EEESC_SE_Li256ELb1ELb1ELb1ELb0EEENS1_36VarlenDynamicPersistentTileSchedulerILi128ELi64ELi256ELi256ELb1ELb1ELb0ELb1ELb0ELb1EEEEEEEEEvNT_6ParamsE --------------------------
	.section	.text._ZN7cutlass13device_kernelIN5flash19enable_sm80_to_sm89INS1_16FlashAttnFwdSm80INS1_25CollectiveMainloopFwdSm80ILi8ELi2ELb0EN4cute5tupleIJNS5_1CILi128EEENS7_ILi64EEENS7_ILi192EEEEEELi192ENS_10bfloat16_tEfNS_4arch4Sm80ELb0ELb1ELb1ELb1ELb1ELb1ELb1ELb1EEENS1_21CollectiveEpilogueFwdINS6_IJS8_SA_S9_EEENS6_IJNS7_ILi1EEESI_SI_EEESC_SE_Li256ELb1ELb1ELb1ELb0EEENS1_36VarlenDynamicPersistentTileSchedulerILi128ELi64ELi256ELi256ELb1ELb1ELb0ELb1ELb0ELb1EEEEEEEEEvNT_6ParamsE,"ax",@progbits
	.align	128
.text._ZN7cutlass13device_kernelIN5flash19enable_sm80_to_sm89INS1_16FlashAttnFwdSm80INS1_25CollectiveMainloopFwdSm80ILi8ELi2ELb0EN4cute5tupleIJNS5_1CILi128EEENS7_ILi64EEENS7_ILi192EEEEEELi192ENS_10bfloat16_tEfNS_4arch4Sm80ELb0ELb1ELb1ELb1ELb1ELb1ELb1ELb1EEENS1_21CollectiveEpilogueFwdINS6_IJS8_SA_S9_EEENS6_IJNS7_ILi1EEESI_SI_EEESC_SE_Li256ELb1ELb1ELb1ELb0EEENS1_36VarlenDynamicPersistentTileSchedulerILi128ELi64ELi256ELi256ELb1ELb1ELb0ELb1ELb0ELb1EEEEEEEEEvNT_6ParamsE:
        .type           _ZN7cutlass13device_kernelIN5flash19enable_sm80_to_sm89INS1_16FlashAttnFwdSm80INS1_25CollectiveMainloopFwdSm80ILi8ELi2ELb0EN4cute5tupleIJNS5_1CILi128EEENS7_ILi64EEENS7_ILi192EEEEEELi192ENS_10bfloat16_tEfNS_4arch4Sm80ELb0ELb1ELb1ELb1ELb1ELb1ELb1ELb1EEENS1_21CollectiveEpilogueFwdINS6_IJS8_SA_S9_EEENS6_IJNS7_ILi1EEESI_SI_EEESC_SE_Li256ELb1ELb1ELb1ELb0EEENS1_36VarlenDynamicPersistentTileSchedulerILi128ELi64ELi256ELi256ELb1ELb1ELb0ELb1ELb0ELb1EEEEEEEEEvNT_6ParamsE,@function
        .size           _ZN7cutlass13device_kernelIN5flash19enable_sm80_to_sm89INS1_16FlashAttnFwdSm80INS1_25CollectiveMainloopFwdSm80ILi8ELi2ELb0EN4cute5tupleIJNS5_1CILi128EEENS7_ILi64EEENS7_ILi192EEEEEELi192ENS_10bfloat16_tEfNS_4arch4Sm80ELb0ELb1ELb1ELb1ELb1ELb1ELb1ELb1EEENS1_21CollectiveEpilogueFwdINS6_IJS8_SA_S9_EEENS6_IJNS7_ILi1EEESI_SI_EEESC_SE_Li256ELb1ELb1ELb1ELb0EEENS1_36VarlenDynamicPersistentTileSchedulerILi128ELi64ELi256ELi256ELb1ELb1ELb0ELb1ELb0ELb1EEEEEEEEEvNT_6ParamsE,(.L_x_32 - _ZN7cutlass13device_kernelIN5flash19enable_sm80_to_sm89INS1_16FlashAttnFwdSm80INS1_25CollectiveMainloopFwdSm80ILi8ELi2ELb0EN4cute5tupleIJNS5_1CILi128EEENS7_ILi64EEENS7_ILi192EEEEEELi192ENS_10bfloat16_tEfNS_4arch4Sm80ELb0ELb1ELb1ELb1ELb1ELb1ELb1ELb1EEENS1_21CollectiveEpilogueFwdINS6_IJS8_SA_S9_EEENS6_IJNS7_ILi1EEESI_SI_EEESC_SE_Li256ELb1ELb1ELb1ELb0EEENS1_36VarlenDynamicPersistentTileSchedulerILi128ELi64ELi256ELi256ELb1ELb1ELb0ELb1ELb0ELb1EEEEEEEEEvNT_6ParamsE)
        .other          _ZN7cutlass13device_kernelIN5flash19enable_sm80_to_sm89INS1_16FlashAttnFwdSm80INS1_25CollectiveMainloopFwdSm80ILi8ELi2ELb0EN4cute5tupleIJNS5_1CILi128EEENS7_ILi64EEENS7_ILi192EEEEEELi192ENS_10bfloat16_tEfNS_4arch4Sm80ELb0ELb1ELb1ELb1ELb1ELb1ELb1ELb1EEENS1_21CollectiveEpilogueFwdINS6_IJS8_SA_S9_EEENS6_IJNS7_ILi1EEESI_SI_EEESC_SE_Li256ELb1ELb1ELb1ELb0EEENS1_36VarlenDynamicPersistentTileSchedulerILi128ELi64ELi256ELi256ELb1ELb1ELb0ELb1ELb0ELb1EEEEEEEEEvNT_6ParamsE,@"STO_CUDA_ENTRY STV_DEFAULT"
_ZN7cutlass13device_kernelIN5flash19enable_sm80_to_sm89INS1_16FlashAttnFwdSm80INS1_25CollectiveMainloopFwdSm80ILi8ELi2ELb0EN4cute5tupleIJNS5_1CILi128EEENS7_ILi64EEENS7_ILi192EEEEEELi192ENS_10bfloat16_tEfNS_4arch4Sm80ELb0ELb1ELb1ELb1ELb1ELb1ELb1ELb1EEENS1_21CollectiveEpilogueFwdINS6_IJS8_SA_S9_EEENS6_IJNS7_ILi1EEESI_SI_EEESC_SE_Li256ELb1ELb1ELb1ELb0EEENS1_36VarlenDynamicPersistentTileSchedulerILi128ELi64ELi256ELi256ELb1ELb1ELb0ELb1ELb0ELb1EEEEEEEEEvNT_6ParamsE:
[----:B------:R-:W-:Y:S01]  /*0000*/  LDC R1, c[0x0][0x28] ;  /* 0x00000a00ff017b82 */ /* 0x000fe20000000800 */
[----:B------:R-:W-:Y:S05]  /*0010*/  EXIT ;  /* 0x000000000000794d */ /* 0x000fea0003800000 */
.L_x_14:
        /* <DEDUP_REMOVED lines=14> */
.L_x_32:


//--------------------- .text._ZN7cutlass13device_kernelIN5flash19enable_sm80_to_sm89INS1_16FlashAttnFwdSm80INS1_25CollectiveMainloopFwdSm80ILi8ELi2ELb0EN4cute5tupleIJNS5_1CILi128EEENS7_ILi64EEENS7_ILi192EEEEEELi192ENS_10bfloat16_tEfNS_4arch4Sm80ELb1ELb0ELb1ELb0ELb1ELb0ELb1ELb1EEENS1_21CollectiveEpilogueFwdINS6_IJS8_SA_S9_EEENS6_IJNS7_ILi1EEESI_SI_EEESC_SE_Li256ELb0ELb1ELb1ELb0EEENS1_30DynamicPersistentTileSchedulerILi256ELi256ELb1ELb1ELb0EEEEEEEEEvNT_6ParamsE --------------------------
	.section	.text._ZN7cutlass13device_kernelIN5flash19enable_sm80_to_sm89INS1_16FlashAttnFwdSm80INS1_25CollectiveMainloopFwdSm80ILi8ELi2ELb0EN4cute5tupleIJNS5_1CILi128EEENS7_ILi64EEENS7_ILi192EEEEEELi192ENS_10bfloat16_tEfNS_4arch4Sm80ELb1ELb0ELb1ELb0ELb1ELb0ELb1ELb1EEENS1_21CollectiveEpilogueFwdINS6_IJS8_SA_S9_EEENS6_IJNS7_ILi1EEESI_SI_EEESC_SE_Li256ELb0ELb1ELb1ELb0EEENS1_30DynamicPersistentTileSchedulerILi256ELi256ELb1ELb1ELb0EEEEEEEEEvNT_6ParamsE,"ax",@progbits
	.align	128
.text._ZN7cutlass13device_kernelIN5flash19enable_sm80_to_sm89INS1_16FlashAttnFwdSm80INS1_25CollectiveMainloopFwdSm80ILi8ELi2ELb0EN4cute5tupleIJNS5_1CILi128EEENS7_ILi64EEENS7_ILi192EEEEEELi192ENS_10bfloat16_tEfNS_4arch4Sm80ELb1ELb0ELb1ELb0ELb1ELb0ELb1ELb1EEENS1_21CollectiveEpilogueFwdINS6_IJS8_SA_S9_EEENS6_IJNS7_ILi1EEESI_SI_EEESC_SE_Li256ELb0ELb1ELb1ELb0EEENS1_30DynamicPersistentTileSchedulerILi256ELi256ELb1ELb1ELb0EEEEEEEEEvNT_6ParamsE:
        .type           _ZN7cutlass13device_kernelIN5flash19enable_sm80_to_sm89INS1_16FlashAttnFwdSm80INS1_25CollectiveMainloopFwdSm80ILi8ELi2ELb0EN4cute5tupleIJNS5_1CILi128EEENS7_ILi64EEENS7_ILi192EEEEEELi192ENS_10bfloat16_tEfNS_4arch4Sm80ELb1ELb0ELb1ELb0ELb1ELb0ELb1ELb1EEENS1_21CollectiveEpilogueFwdINS6_IJS8_SA_S9_EEENS6_IJNS7_ILi1EEESI_SI_EEESC_SE_Li256ELb0ELb1ELb1ELb0EEENS1_30DynamicPersistentTileSchedulerILi256ELi256ELb1ELb1ELb0EEEEEEEEEvNT_6ParamsE,@function
        .size           _ZN7cutlass13device_kernelIN5flash19enable_sm80_to_sm89INS1_16FlashAttnFwdSm80INS1_25CollectiveMainloopFwdSm80ILi8ELi2ELb0EN4cute5tupleIJNS5_1CILi128EEENS7_ILi64EEENS7_ILi192EEEEEELi192ENS_10bfloat16_tEfNS_4arch4Sm80ELb1ELb0ELb1ELb0ELb1ELb0ELb1ELb1EEENS1_21CollectiveEpilogueFwdINS6_IJS8_SA_S9_EEENS6_IJNS7_ILi1EEESI_SI_EEESC_SE_Li256ELb0ELb1ELb1ELb0EEENS1_30DynamicPersistentTileSchedulerILi256ELi256ELb1ELb1ELb0EEEEEEEEEvNT_6ParamsE,(.L_x_33 - _ZN7cutlass13device_kernelIN5flash19enable_sm80_to_sm89INS1_16FlashAttnFwdSm80INS1_25CollectiveMainloopFwdSm80ILi8ELi2ELb0EN4cute5tupleIJNS5_1CILi128EEENS7_ILi64EEENS7_ILi192EEEEEELi192ENS_10bfloat16_tEfNS_4arch4Sm80ELb1ELb0ELb1ELb0ELb1ELb0ELb1ELb1EEENS1_21CollectiveEpilogueFwdINS6_IJS8_SA_S9_EEENS6_IJNS7_ILi1EEESI_SI_EEESC_SE_Li256ELb0ELb1ELb1ELb0EEENS1_30DynamicPersistentTileSchedulerILi256ELi256ELb1ELb1ELb0EEEEEEEEEvNT_6ParamsE)
        .other          _ZN7cutlass13device_kernelIN5flash19enable_sm80_to_sm89INS1_16FlashAttnFwdSm80INS1_25CollectiveMainloopFwdSm80ILi8ELi2ELb0EN4cute5tupleIJNS5_1CILi128EEENS7_ILi64EEENS7_ILi192EEEEEELi192ENS_10bfloat16_tEfNS_4arch4Sm80ELb1ELb0ELb1ELb0ELb1ELb0ELb1ELb1EEENS1_21CollectiveEpilogueFwdINS6_IJS8_SA_S9_EEENS6_IJNS7_ILi1EEESI_SI_EEESC_SE_Li256ELb0ELb1ELb1ELb0EEENS1_30DynamicPersistentTileSchedulerILi256ELi256ELb1ELb1ELb0EEEEEEEEEvNT_6ParamsE,@"STO_CUDA_ENTRY STV_DEFAULT"
_ZN7cutlass13device_kernelIN5flash19enable_sm80_to_sm89INS1_16FlashAttnFwdSm80INS1_25CollectiveMainloopFwdSm80ILi8ELi2ELb0EN4cute5tupleIJNS5_1CILi128EEENS7_ILi64EEENS7_ILi192EEEEEELi192ENS_10bfloat16_tEfNS_4arch4Sm80ELb1ELb0ELb1ELb0ELb1ELb0ELb1ELb1EEENS1_21CollectiveEpilogueFwdINS6_IJS8_SA_S9_EEENS6_IJNS7_ILi1EEESI_SI_EEESC_SE_Li256ELb0ELb1ELb1ELb0EEENS1_30DynamicPersistentTileSchedulerILi256ELi256ELb1ELb1ELb0EEEEEEEEEvNT_6ParamsE:
[----:B------:R-:W-:Y:S01]  /*0000*/  LDC R1, c[0x0][0x28] ;  /* 0x00000a00ff017b82 */ /* 0x000fe20000000800 */
[----:B------:R-:W-:Y:S05]  /*0010*/  EXIT ;  /* 0x000000000000794d */ /* 0x000fea0003800000 */
.L_x_15:
        /* <DEDUP_REMOVED lines=14> */
.L_x_33:


//--------------------- .text._ZN7cutlass13device_kernelIN5flash19enable_sm80_to_sm89INS1_16FlashAttnFwdSm80INS1_25CollectiveMainloopFwdSm80ILi8ELi2ELb0EN4cute5tupleIJNS5_1CILi128EEENS7_ILi64EEENS7_ILi192EEEEEELi192ENS_10bfloat16_tEfNS_4arch4Sm80ELb1ELb0ELb1ELb1ELb1ELb0ELb1ELb1EEENS1_21CollectiveEpilogueFwdINS6_IJS8_SA_S9_EEENS6_IJNS7_ILi1EEESI_SI_EEESC_SE_Li256ELb1ELb1ELb1ELb0EEENS1_36VarlenDynamicPersistentTileSchedulerILi128ELi64ELi256ELi256ELb1ELb1ELb0ELb1ELb1ELb1EEEEEEEEEvNT_6ParamsE --------------------------
	.section	.text._ZN7cutlass13device_kernelIN5flash19enable_sm80_to_sm89INS1_16FlashAttnFwdSm80INS1_25CollectiveMainloopFwdSm80ILi8ELi2ELb0EN4cute5tupleIJNS5_1CILi128EEENS7_ILi64EEENS7_ILi192EEEEEELi192ENS_10bfloat16_tEfNS_4arch4Sm80ELb1ELb0ELb1ELb1ELb1ELb0ELb1ELb1EEENS1_21CollectiveEpilogueFwdINS6_IJS8_SA_S9_EEENS6_IJNS7_ILi1EEESI_SI_EEESC_SE_Li256ELb1ELb1ELb1ELb0EEENS1_36VarlenDynamicPersistentTileSchedulerILi128ELi64ELi256ELi256ELb1ELb1ELb0ELb1ELb1ELb1EEEEEEEEEvNT_6ParamsE,"ax",@progbits
	.align	128
.text._ZN7cutlass13device_kernelIN5flash19enable_sm80_to_sm89INS1_16FlashAttnFwdSm80INS1_25CollectiveMainloopFwdSm80ILi8ELi2ELb0EN4cute5tupleIJNS5_1CILi128EEENS7_ILi64EEENS7_ILi192EEEEEELi192ENS_10bfloat16_tEfNS_4arch4Sm80ELb1ELb0ELb1ELb1ELb1ELb0ELb1ELb1EEENS1_21CollectiveEpilogueFwdINS6_IJS8_SA_S9_EEENS6_IJNS7_ILi1EEESI_SI_EEESC_SE_Li256ELb1ELb1ELb1ELb0EEENS1_36VarlenDynamicPersistentTileSchedulerILi128ELi64ELi256ELi256ELb1ELb1ELb0ELb1ELb1ELb1EEEEEEEEEvNT_6ParamsE:
        .type           _ZN7cutlass13device_kernelIN5flash19enable_sm80_to_sm89INS1_16FlashAttnFwdSm80INS1_25CollectiveMainloopFwdSm80ILi8ELi2ELb0EN4cute5tupleIJNS5_1CILi128EEENS7_ILi64EEENS7_ILi192EEEEEELi192ENS_10bfloat16_tEfNS_4arch4Sm80ELb1ELb0ELb1ELb1ELb1ELb0ELb1ELb1EEENS1_21CollectiveEpilogueFwdINS6_IJS8_SA_S9_EEENS6_IJNS7_ILi1EEESI_SI_EEESC_SE_Li256ELb1ELb1ELb1ELb0EEENS1_36VarlenDynamicPersistentTileSchedulerILi128ELi64ELi256ELi256ELb1ELb1ELb0ELb1ELb1ELb1EEEEEEEEEvNT_6ParamsE,@function
        .size           _ZN7cutlass13device_kernelIN5flash19enable_sm80_to_sm89INS1_16FlashAttnFwdSm80INS1_25CollectiveMainloopFwdSm80ILi8ELi2ELb0EN4cute5tupleIJNS5_1CILi128EEENS7_ILi64EEENS7_ILi192EEEEEELi192ENS_10bfloat16_tEfNS_4arch4Sm80ELb1ELb0ELb1ELb1ELb1ELb0ELb1ELb1EEENS1_21CollectiveEpilogueFwdINS6_IJS8_SA_S9_EEENS6_IJNS7_ILi1EEESI_SI_EEESC_SE_Li256ELb1ELb1ELb1ELb0EEENS1_36VarlenDynamicPersistentTileSchedulerILi128ELi64ELi256ELi256ELb1ELb1ELb0ELb1ELb1ELb1EEEEEEEEEvNT_6ParamsE,(.L_x_34 - _ZN7cutlass13device_kernelIN5flash19enable_sm80_to_sm89INS1_16FlashAttnFwdSm80INS1_25CollectiveMainloopFwdSm80ILi8ELi2ELb0EN4cute5tupleIJNS5_1CILi128EEENS7_ILi64EEENS7_ILi192EEEEEELi192ENS_10bfloat16_tEfNS_4arch4Sm80ELb1ELb0ELb1ELb1ELb1ELb0ELb1ELb1EEENS1_21CollectiveEpilogueFwdINS6_IJS8_SA_S9_EEENS6_IJNS7_ILi1EEESI_SI_EEESC_SE_Li256ELb1ELb1ELb1ELb0EEENS1_36VarlenDynamicPersistentTileSchedulerILi128ELi64ELi256ELi256ELb1ELb1ELb0ELb1ELb1ELb1EEEEEEEEEvNT_6ParamsE)
        .other          _ZN7cutlass13device_kernelIN5flash19enable_sm80_to_sm89INS1_16FlashAttnFwdSm80INS1_25CollectiveMainloopFwdSm80ILi8ELi2ELb0EN4cute5tupleIJNS5_1CILi128EEENS7_ILi64EEENS7_ILi192EEEEEELi192ENS_10bfloat16_tEfNS_4arch4Sm80ELb1ELb0ELb1ELb1ELb1ELb0ELb1ELb1EEENS1_21CollectiveEpilogueFwdINS6_IJS8_SA_S9_EEENS6_IJNS7_ILi1EEESI_SI_EEESC_SE_Li256ELb1ELb1ELb1ELb0EEENS1_36VarlenDynamicPersistentTileSchedulerILi128ELi64ELi256ELi256ELb1ELb1ELb0ELb1ELb1ELb1EEEEEEEEEvNT_6ParamsE,@"STO_CUDA_ENTRY STV_DEFAULT"
_ZN7cutlass13device_kernelIN5flash19enable_sm80_to_sm89INS1_16FlashAttnFwdSm80INS1_25CollectiveMainloopFwdSm80ILi8ELi2ELb0EN4cute5tupleIJNS5_1CILi128EEENS7_ILi64EEENS7_ILi192EEEEEELi192ENS_10bfloat16_tEfNS_4arch4Sm80ELb1ELb0ELb1ELb1ELb1ELb0ELb1ELb1EEENS1_21CollectiveEpilogueFwdINS6_IJS8_SA_S9_EEENS6_IJNS7_ILi1EEESI_SI_EEESC_SE_Li256ELb1ELb1ELb1ELb0EEENS1_36VarlenDynamicPersistentTileSchedulerILi128ELi64ELi256ELi256ELb1ELb1ELb0ELb1ELb1ELb1EEEEEEEEEvNT_6ParamsE:
[----:B------:R-:W-:Y:S01]  /*0000*/  LDC R1, c[0x0][0x28] ;  /* 0x00000a00ff017b82 */ /* 0x000fe20000000800 */
[----:B------:R-:W-:Y:S05]  /*0010*/  EXIT ;  /* 0x000000000000794d */ /* 0x000fea0003800000 */
.L_x_16:
        /* <DEDUP_REMOVED lines=14> */
.L_x_34:


//--------------------- .text._ZN7cutlass13device_kernelIN5flash19enable_sm80_to_sm89INS1_16FlashAttnFwdSm80INS1_25CollectiveMainloopFwdSm80ILi8ELi2ELb0EN4cute5tupleIJNS5_1CILi128EEENS7_ILi64EEENS7_ILi192EEEEEELi192ENS_10bfloat16_tEfNS_4arch4Sm80ELb1ELb0ELb1ELb1ELb1ELb1ELb1ELb1EEENS1_21CollectiveEpilogueFwdINS6_IJS8_SA_S9_EEENS6_IJNS7_ILi1EEESI_SI_EEESC_SE_Li256ELb1ELb1ELb1ELb0EEENS1_36VarlenDynamicPersistentTileSchedulerILi128ELi64ELi256ELi256ELb1ELb1ELb0ELb1ELb1ELb1EEEEEEEEEvNT_6ParamsE --------------------------
	.section	.text._ZN7cutlass13device_kernelIN5flash19enable_sm80_to_sm89INS1_16FlashAttnFwdSm80INS1_25CollectiveMainloopFwdSm80ILi8ELi2ELb0EN4cute5tupleIJNS5_1CILi128EEENS7_ILi64EEENS7_ILi192EEEEEELi192ENS_10bfloat16_tEfNS_4arch4Sm80ELb1ELb0ELb1ELb1ELb1ELb1ELb1ELb1EEENS1_21CollectiveEpilogueFwdINS6_IJS8_SA_S9_EEENS6_IJNS7_ILi1EEESI_SI_EEESC_SE_Li256ELb1ELb1ELb1ELb0EEENS1_36VarlenDynamicPersistentTileSchedulerILi128ELi64ELi256ELi256ELb1ELb1ELb0ELb1ELb1ELb1EEEEEEEEEvNT_6ParamsE,"ax",@progbits
	.align	128
.text._ZN7cutlass13device_kernelIN5flash19enable_sm80_to_sm89INS1_16FlashAttnFwdSm80INS1_25CollectiveMainloopFwdSm80ILi8ELi2ELb0EN4cute5tupleIJNS5_1CILi128EEENS7_ILi64EEENS7_ILi192EEEEEELi192ENS_10bfloat16_tEfNS_4arch4Sm80ELb1ELb0ELb1ELb1ELb1ELb1ELb1ELb1EEENS1_21CollectiveEpilogueFwdINS6_IJS8_SA_S9_EEENS6_IJNS7_ILi1EEESI_SI_EEESC_SE_Li256ELb1ELb1ELb1ELb0EEENS1_36VarlenDynamicPersistentTileSchedulerILi128ELi64ELi256ELi256ELb1ELb1ELb0ELb1ELb1ELb1EEEEEEEEEvNT_6ParamsE:
        .type           _ZN7cutlass13device_kernelIN5flash19enable_sm80_to_sm89INS1_16FlashAttnFwdSm80INS1_25CollectiveMainloopFwdSm80ILi8ELi2ELb0EN4cute5tupleIJNS5_1CILi128EEENS7_ILi64EEENS7_ILi192EEEEEELi192ENS_10bfloat16_tEfNS_4arch4Sm80ELb1ELb0ELb1ELb1ELb1ELb1ELb1ELb1EEENS1_21CollectiveEpilogueFwdINS6_IJS8_SA_S9_EEENS6_IJNS7_ILi1EEESI_SI_EEESC_SE_Li256ELb1ELb1ELb1ELb0EEENS1_36VarlenDynamicPersistentTileSchedulerILi128ELi64ELi256ELi256ELb1ELb1ELb0ELb1ELb1ELb1EEEEEEEEEvNT_6ParamsE,@function
        .size           _ZN7cutlass13device_kernelIN5flash19enable_sm80_to_sm89INS1_16FlashAttnFwdSm80INS1_25CollectiveMainloopFwdSm80ILi8ELi2ELb0EN4cute5tupleIJNS5_1CILi128EEENS7_ILi64EEENS7_ILi192EEEEEELi192ENS_10bfloat16_tEfNS_4arch4Sm80ELb1ELb0ELb1ELb1ELb1ELb1ELb1ELb1EEENS1_21CollectiveEpilogueFwdINS6_IJS8_SA_S9_EEENS6_IJNS7_ILi1EEESI_SI_EEESC_SE_Li256ELb1ELb1ELb1ELb0EEENS1_36VarlenDynamicPersistentTileSchedulerILi128ELi64ELi256ELi256ELb1ELb1ELb0ELb1ELb1ELb1EEEEEEEEEvNT_6ParamsE,(.L_x_35 - _ZN7cutlass13device_kernelIN5flash19enable_sm80_to_sm89INS1_16FlashAttnFwdSm80INS1_25CollectiveMainloopFwdSm80ILi8ELi2ELb0EN4cute5tupleIJNS5_1CILi128EEENS7_ILi64EEENS7_ILi192EEEEEELi192ENS_10bfloat16_tEfNS_4arch4Sm80ELb1ELb0ELb1ELb1ELb1ELb1ELb1ELb1EEENS1_21CollectiveEpilogueFwdINS6_IJS8_SA_S9_EEENS6_IJNS7_ILi1EEESI_SI_EEESC_SE_Li256ELb1ELb1ELb1ELb0EEENS1_36VarlenDynamicPersistentTileSchedulerILi128ELi64ELi256ELi256ELb1ELb1ELb0ELb1ELb1ELb1EEEEEEEEEvNT_6ParamsE)
        .other          _ZN7cutlass13device_kernelIN5flash19enable_sm80_to_sm89INS1_16FlashAttnFwdSm80INS1_25CollectiveMainloopFwdSm80ILi8ELi2ELb0EN4cute5tupleIJNS5_1CILi128EEENS7_ILi64EEENS7_ILi192EEEEEELi192ENS_10bfloat16_tEfNS_4arch4Sm80ELb1ELb0ELb1ELb1ELb1ELb1ELb1ELb1EEENS1_21CollectiveEpilogueFwdINS6_IJS8_SA_S9_EEENS6_IJNS7_ILi1EEESI_SI_EEESC_SE_Li256ELb1ELb1ELb1ELb0EEENS1_36VarlenDynamicPersistentTileSchedulerILi128ELi64ELi256ELi256ELb1ELb1ELb0ELb1ELb1ELb1EEEEEEEEEvNT_6ParamsE,@"STO_CUDA_ENTRY STV_DEFAULT"
_ZN7cutlass13device_kernelIN5flash19enable_sm80_to_sm89INS1_16FlashAttnFwdSm80INS1_25CollectiveMainloopFwdSm80ILi8ELi2ELb0EN4cute5tupleIJNS5_1CILi128EEENS7_ILi64EEENS7_ILi192EEEEEELi192ENS_10bfloat16_tEfNS_4arch4Sm80ELb1ELb0ELb1ELb1ELb1ELb1ELb1ELb1EEENS1_21CollectiveEpilogueFwdINS6_IJS8_SA_S9_EEENS6_IJNS7_ILi1EEESI_SI_EEESC_SE_Li256ELb1ELb1ELb1ELb0EEENS1_36VarlenDynamicPersistentTileSchedulerILi128ELi64ELi256ELi256ELb1ELb1ELb0ELb1ELb1ELb1EEEEEEEEEvNT_6ParamsE:
[----:B------:R-:W-:Y:S01]  /*0000*/  LDC R1, c[0x0][0x28] ;  /* 0x00000a00ff017b82 */ /* 0x000fe20000000800 */
[----:B------:R-:W-:Y:S05]  /*0010*/  EXIT ;  /* 0x000000000000794d */ /* 0x000fea0003800000 */
.L_x_17:
        /* <DEDUP_REMOVED lines=14> */
.L_x_35:


//--------------------- .nv.shared.reserved.0     --------------------------
	.section	.nv.shared.reserved.0,"aw",@nobits
	.weak		__nv_reservedSMEM_offset_0_alias
	.size		__nv_reservedSMEM_offset_0_alias, 0, 0
	.other		__nv_reservedSMEM_offset_0_alias,@"STO_CUDA_RESERVED_SHARED STV_DEFAULT"
__nv_reservedSMEM_offset_0_alias:
	.zero		0


//--------------------- .nv.global                --------------------------
	.section	.nv.global,"aw",@nobits
.nv.global:
	.type		_ZN86_INTERNAL_9a2f21ec_50_flash_fwd_hdim192_bf16_paged_split_softcap_sm80_cu_ef95aea4_35544cute1_E,@object
	.size		_ZN86_INTERNAL_9a2f21ec_50_flash_fwd_hdim192_bf16_paged_split_softcap_sm80_cu_ef95aea4_35544cute1_E,(_ZN86_INTERNAL_9a2f21ec_50_flash_fwd_hdim192_bf16_paged_split_softcap_sm80_cu_ef95aea4_35544cuda3std3__45__cpo6cbeginE - _ZN86_INTERNAL_9a2f21ec_50_flash_fwd_hdim192_bf16_paged_split_softcap_sm80_cu_ef95aea4_35544cute1_E)
_ZN86_INTERNAL_9a2f21ec_50_flash_fwd_hdim192_bf16_paged_split_softcap_sm80_cu_ef95aea4_35544cute1_E:
	.zero		1
	.type		_ZN86_INTERNAL_9a2f21ec_50_flash_fwd_hdim192_bf16_paged_split_softcap_sm80_cu_ef95aea4_35544cuda3std3__45__cpo6cbeginE,@object
	.size		_ZN86_INTERNAL_9a2f21ec_50_flash_fwd_hdim192_bf16_paged_split_softcap_sm80_cu_ef95aea4_35544cuda3std3__45__cpo6cbeginE,(_ZN86_INTERNAL_9a2f21ec_50_flash_fwd_hdim192_bf16_paged_split_softcap_sm80_cu_ef95aea4_35544cuda3std3__48in_placeE - _ZN86_INTERNAL_9a2f21ec_50_flash_fwd_hdim192_bf16_paged_split_softcap_sm80_cu_ef95aea4_35544cuda3std3__45__cpo6cbeginE)
_ZN86_INTERNAL_9a2f21ec_50_flash_fwd_hdim192_bf16_paged_split_softcap_sm80_cu_ef95aea4_35544cuda3std3__45__cpo6cbeginE:
	.zero		1
	.type		_ZN86_INTERNAL_9a2f21ec_50_flash_fwd_hdim192_bf16_paged_split_softcap_sm80_cu_ef95aea4_35544cuda3std3__48in_placeE,@object
	.size		_ZN86_INTERNAL_9a2f21ec_50_flash_fwd_hdim192_bf16_paged_split_softcap_sm80_cu_ef95aea4_35544cuda3std3__48in_placeE,(_ZN86_INTERNAL_9a2f21ec_50_flash_fwd_hdim192_bf16_paged_split_softcap_sm80_cu_ef95aea4_35544cuda3std6ranges3__45__cpo9iter_moveE - _ZN86_INTERNAL_9a2f21ec_50_flash_fwd_hdim192_bf16_paged_split_softcap_sm80_cu_ef95aea4_35544cuda3std3__48in_placeE)
_ZN86_INTERNAL_9a2f21ec_50_flash_fwd_hdim192_bf16_paged_split_softcap_sm80_cu_ef95aea4_35544cuda3std3__48in_placeE:
	.zero		1
	.type		_ZN86_INTERNAL_9a2f21ec_50_flash_fwd_hdim192_bf16_paged_split_softcap_sm80_cu_ef95aea4_35544cuda3std6ranges3__45__cpo9iter_moveE,@object
	.size		_ZN86_INTERNAL_9a2f21ec_50_flash_fwd_hdim192_bf16_paged_split_softcap_sm80_cu_ef95aea4_35544cuda3std6ranges3__45__cpo9iter_moveE,(_ZN86_INTERNAL_9a2f21ec_50_flash_fwd_hdim192_bf16_paged_split_softcap_sm80_cu_ef95aea4_35544cuda3std3__45__cpo5beginE - _ZN86_INTERNAL_9a2f21ec_50_flash_fwd_hdim192_bf16_paged_split_softcap_sm80_cu_ef95aea4_35544cuda3std6ranges3__45__cpo9iter_moveE)
_ZN86_INTERNAL_9a2f21ec_50_flash_fwd_hdim192_bf16_paged_split_softcap_sm80_cu_ef95aea4_35544cuda3std6ranges3__45__cpo9iter_moveE:
	.zero		1
	.type		_ZN86_INTERNAL_9a2f21ec_50_flash_fwd_hdim192_bf16_paged_split_softcap_sm80_cu_ef95aea4_35544cuda3std3__45__cpo5beginE,@object
	.size		_ZN86_INTERNAL_9a2f21ec_50_flash_fwd_hdim192_bf16_paged_split_softcap_sm80_cu_ef95aea4_35544cuda3std3__45__cpo5beginE,(_ZN86_INTERNAL_9a2f21ec_50_flash_fwd_hdim192_bf16_paged_split_softcap_sm80_cu_ef95aea4_35544cuda3std3__488_GLOBAL__N__9a2f21ec_50_flash_fwd_hdim192_bf16_paged_split_softcap_sm80_cu_ef95aea4_35546ignoreE - _ZN86_INTERNAL_9a2f21ec_50_flash_fwd_hdim192_bf16_paged_split_softcap_sm80_cu_ef95aea4_35544cuda3std3__45__cpo5beginE)
_ZN86_INTERNAL_9a2f21ec_50_flash_fwd_hdim192_bf16_paged_split_softcap_sm80_cu_ef95aea4_35544cuda3std3__45__cpo5beginE:
	.zero		1
	.type		_ZN86_INTERNAL_9a2f21ec_50_flash_fwd_hdim192_bf16_paged_split_softcap_sm80_cu_ef95aea4_35544cuda3std3__488_GLOBAL__N__9a2f21ec_50_flash_fwd_hdim192_bf16_paged_split_softcap_sm80_cu_ef95aea4_35546ignoreE,@object
	.size		_ZN86_INTERNAL_9a2f21ec_50_flash_fwd_hdim192_bf16_paged_split_softcap_sm80_cu_ef95aea4_35544cuda3std3__488_GLOBAL__N__9a2f21ec_50_flash_fwd_hdim192_bf16_paged_split_softcap_sm80_cu_ef95aea4_35546ignoreE,(_ZN86_INTERNAL_9a2f21ec_50_flash_fwd_hdim192_bf16_paged_split_softcap_sm80_cu_ef95aea4_35544cute7productE - _ZN86_INTERNAL_9a2f21ec_50_flash_fwd_hdim192_bf16_paged_split_softcap_sm80_cu_ef95aea4_35544cuda3std3__488_GLOBAL__N__9a2f21ec_50_flash_fwd_hdim192_bf16_paged_split_softcap_sm80_cu_ef95aea4_35546ignoreE)
_ZN86_INTERNAL_9a2f21ec_50_flash_fwd_hdim192_bf16_paged_split_softcap_sm80_cu_ef95aea4_35544cuda3std3__488_GLOBAL__N__9a2f21ec_50_flash_fwd_hdim192_bf16_paged_split_softcap_sm80_cu_ef95aea4_35546ignoreE:
	.zero		1
	.type		_ZN86_INTERNAL_9a2f21ec_50_flash_fwd_hdim192_bf16_paged_split_softcap_sm80_cu_ef95aea4_35544cute7productE,@object
	.size		_ZN86_INTERNAL_9a2f21ec_50_flash_fwd_hdim192_bf16_paged_split_softcap_sm80_cu_ef95aea4_35544cute7productE,(_ZN86_INTERNAL_9a2f21ec_50_flash_fwd_hdim192_bf16_paged_split_softcap_sm80_cu_ef95aea4_35544cuda3std3__45__cpo3endE - _ZN86_INTERNAL_9a2f21ec_50_flash_fwd_hdim192_bf16_paged_split_softcap_sm80_cu_ef95aea4_35544cute7productE)
_ZN86_INTERNAL_9a2f21ec_50_flash_fwd_hdim192_bf16_paged_split_softcap_sm80_cu_ef95aea4_35544cute7productE:
	.zero		1
	.type		_ZN86_INTERNAL_9a2f21ec_50_flash_fwd_hdim192_bf16_paged_split_softcap_sm80_cu_ef95aea4_35544cuda3std3__45__cpo3endE,@object
	.size		_ZN86_INTERNAL_9a2f21ec_50_flash_fwd_hdim192_bf16_paged_split_softcap_sm80_cu_ef95aea4_35544cuda3std3__45__cpo3endE,(_ZN86_INTERNAL_9a2f21ec_50_flash_fwd_hdim192_bf16_paged_split_softcap_sm80_cu_ef95aea4_35544cuda3std3__419piecewise_constructE - _ZN86_INTERNAL_9a2f21ec_50_flash_fwd_hdim192_bf16_paged_split_softcap_sm80_cu_ef95aea4_35544cuda3std3__45__cpo3endE)
_ZN86_INTERNAL_9a2f21ec_50_flash_fwd_hdim192_bf16_paged_split_softcap_sm80_cu_ef95aea4_35544cuda3std3__45__cpo3endE:
	.zero		1
	.type		_ZN86_INTERNAL_9a2f21ec_50_flash_fwd_hdim192_bf16_paged_split_softcap_sm80_cu_ef95aea4_35544cuda3std3__419piecewise_constructE,@object
	.size		_ZN86_INTERNAL_9a2f21ec_50_flash_fwd_hdim192_bf16_paged_split_softcap_sm80_cu_ef95aea4_35544cuda3std3__419piecewise_constructE,(_ZN86_INTERNAL_9a2f21ec_50_flash_fwd_hdim192_bf16_paged_split_softcap_sm80_cu_ef95aea4_35544cuda3std3__45__cpo4cendE - _ZN86_INTERNAL_9a2f21ec_50_flash_fwd_hdim192_bf16_paged_split_softcap_sm80_cu_ef95aea4_35544cuda3std3__419piecewise_constructE)
_ZN86_INTERNAL_9a2f21ec_50_flash_fwd_hdim192_bf16_paged_split_softcap_sm80_cu_ef95aea4_35544cuda3std3__419piecewise_constructE:
	.zero		1
	.type		_ZN86_INTERNAL_9a2f21ec_50_flash_fwd_hdim192_bf16_paged_split_softcap_sm80_cu_ef95aea4_35544cuda3std3__45__cpo4cendE,@object
	.size		_ZN86_INTERNAL_9a2f21ec_50_flash_fwd_hdim192_bf16_paged_split_softcap_sm80_cu_ef95aea4_35544cuda3std3__45__cpo4cendE,(_ZN86_INTERNAL_9a2f21ec_50_flash_fwd_hdim192_bf16_paged_split_softcap_sm80_cu_ef95aea4_35544cuda3std6ranges3__45__cpo4swapE - _ZN86_INTERNAL_9a2f21ec_50_flash_fwd_hdim192_bf16_paged_split_softcap_sm80_cu_ef95aea4_35544cuda3std3__45__cpo4cendE)
_ZN86_INTERNAL_9a2f21ec_50_flash_fwd_hdim192_bf16_paged_split_softcap_sm80_cu_ef95aea4_35544cuda3std3__45__cpo4cendE:
	.zero		1
	.type		_ZN86_INTERNAL_9a2f21ec_50_flash_fwd_hdim192_bf16_paged_split_softcap_sm80_cu_ef95aea4_35544cuda3std6ranges3__45__cpo4swapE,@object
	.size		_ZN86_INTERNAL_9a2f21ec_50_flash_fwd_hdim192_bf16_paged_split_softcap_sm80_cu_ef95aea4_35544cuda3std6ranges3__45__cpo4swapE,(.L_7 - _ZN86_INTERNAL_9a2f21ec_50_flash_fwd_hdim192_bf16_paged_split_softcap_sm80_cu_ef95aea4_35544cuda3std6ranges3__45__cpo4swapE)
_ZN86_INTERNAL_9a2f21ec_50_flash_fwd_hdim192_bf16_paged_split_softcap_sm80_cu_ef95aea4_35544cuda3std6ranges3__45__cpo4swapE:
	.zero		1
.L_7:


//--------------------- .nv.constant0._ZN7cutlass13device_kernelIN5flash19enable_sm80_to_sm89INS1_16FlashAttnFwdSm80INS1_25CollectiveMainloopFwdSm80ILi8ELi1ELb0EN4cute5tupleIJNS5_1CILi128EEENS7_ILi64EEENS7_ILi192EEEEEELi192ENS_10bfloat16_tEfNS_4arch4Sm80ELb0ELb0ELb1ELb0ELb1ELb0ELb1ELb1EEENS1_21CollectiveEpilogueFwdINS6_IJS8_SA_S9_EEENS6_IJNS7_ILi1EEESI_SI_EEESC_SE_Li256ELb0ELb1ELb1ELb0EEENS1_19SingleTileSchedulerILb0ELb1ELb1ELi128EEEEEEEEEvNT_6ParamsE --------------------------
	.section	.nv.constant0._ZN7cutlass13device_kernelIN5flash19enable_sm80_to_sm89INS1_16FlashAttnFwdSm80INS1_25CollectiveMainloopFwdSm80ILi8ELi1ELb0EN4cute5tupleIJNS5_1CILi128EEENS7_ILi64EEENS7_ILi192EEEEEELi192ENS_10bfloat16_tEfNS_4arch4Sm80ELb0ELb0ELb1ELb0ELb1ELb0ELb1ELb1EEENS1_21CollectiveEpilogueFwdINS6_IJS8_SA_S9_EEENS6_IJNS7_ILi1EEESI_SI_EEESC_SE_Li256ELb0ELb1ELb1ELb0EEENS1_19SingleTileSchedulerILb0ELb1ELb1ELi128EEEEEEEEEvNT_6ParamsE,"a",@progbits
	.sectionflags	@""
	.align	4
.nv.constant0._ZN7cutlass13device_kernelIN5flash19enable_sm80_to_sm89INS1_16FlashAttnFwdSm80INS1_25CollectiveMainloopFwdSm80ILi8ELi1ELb0EN4cute5tupleIJNS5_1CILi128EEENS7_ILi64EEENS7_ILi192EEEEEELi192ENS_10bfloat16_tEfNS_4arch4Sm80ELb0ELb0ELb1ELb0ELb1ELb0ELb1ELb1EEENS1_21CollectiveEpilogueFwdINS6_IJS8_SA_S9_EEENS6_IJNS7_ILi1EEESI_SI_EEESC_SE_Li256ELb0ELb1ELb1ELb0EEENS1_19SingleTileSchedulerILb0ELb1ELb1ELi128EEEEEEEEEvNT_6ParamsE:
	.zero		1576


//--------------------- .nv.constant0._ZN7cutlass13device_kernelIN5flash19enable_sm80_to_sm89INS1_16FlashAttnFwdSm80INS1_25CollectiveMainloopFwdSm80ILi8ELi1ELb0EN4cute5tupleIJNS5_1CILi128EEENS7_ILi64EEENS7_ILi192EEEEEELi192ENS_10bfloat16_tEfNS_4arch4Sm80ELb0ELb0ELb1ELb1ELb1ELb0ELb1ELb1EEENS1_21CollectiveEpilogueFwdINS6_IJS8_SA_S9_EEENS6_IJNS7_ILi1EEESI_SI_EEESC_SE_Li256ELb1ELb1ELb1ELb0EEENS1_36VarlenDynamicPersistentTileSchedulerILi128ELi64ELi256ELi256ELb1ELb1ELb0ELb0ELb1ELb1EEEEEEEEEvNT_6ParamsE --------------------------
	.section	.nv.constant0._ZN7cutlass13device_kernelIN5flash19enable_sm80_to_sm89INS1_16FlashAttnFwdSm80INS1_25CollectiveMainloopFwdSm80ILi8ELi1ELb0EN4cute5tupleIJNS5_1CILi128EEENS7_ILi64EEENS7_ILi192EEEEEELi192ENS_10bfloat16_tEfNS_4arch4Sm80ELb0ELb0ELb1ELb1ELb1ELb0ELb1ELb1EEENS1_21CollectiveEpilogueFwdINS6_IJS8_SA_S9_EEENS6_IJNS7_ILi1EEESI_SI_EEESC_SE_Li256ELb1ELb1ELb1ELb0EEENS1_36VarlenDynamicPersistentTileSchedulerILi128ELi64ELi256ELi256ELb1ELb1ELb0ELb0ELb1ELb1EEEEEEEEEvNT_6ParamsE,"a",@progbits
	.sectionflags	@""
	.align	4
.nv.constant0._ZN7cutlass13device_kernelIN5flash19enable_sm80_to_sm89INS1_16FlashAttnFwdSm80INS1_25CollectiveMainloopFwdSm80ILi8ELi1ELb0EN4cute5tupleIJNS5_1CILi128EEENS7_ILi64EEENS7_ILi192EEEEEELi192ENS_10bfloat16_tEfNS_4arch4Sm80ELb0ELb0ELb1ELb1ELb1ELb0ELb1ELb1EEENS1_21CollectiveEpilogueFwdINS6_IJS8_SA_S9_EEENS6_IJNS7_ILi1EEESI_SI_EEESC_SE_Li256ELb1ELb1ELb1ELb0EEENS1_36VarlenDynamicPersistentTileSchedulerILi128ELi64ELi256ELi256ELb1ELb1ELb0ELb0ELb1ELb1EEEEEEEEEvNT_6ParamsE:
	.zero		1608


//--------------------- .nv.constant0._ZN7cutlass13device_kernelIN5flash19enable_sm80_to_sm89INS1_16FlashAttnFwdSm80INS1_25CollectiveMainloopFwdSm80ILi8ELi1ELb0EN4cute5tupleIJNS5_1CILi128EEENS7_ILi64EEENS7_ILi192EEEEEELi192ENS_10bfloat16_tEfNS_4arch4Sm80ELb0ELb0ELb1ELb1ELb1ELb1ELb1ELb1EEENS1_21CollectiveEpilogueFwdINS6_IJS8_SA_S9_EEENS6_IJNS7_ILi1EEESI_SI_EEESC_SE_Li256ELb1ELb1ELb1ELb0EEENS1_36VarlenDynamicPersistentTileSchedulerILi128ELi64ELi256ELi256ELb1ELb1ELb0ELb0ELb1ELb1EEEEEEEEEvNT_6ParamsE --------------------------
	.section	.nv.constant0._ZN7cutlass13device_kernelIN5flash19enable_sm80_to_sm89INS1_16FlashAttnFwdSm80INS1_25CollectiveMainloopFwdSm80ILi8ELi1ELb0EN4cute5tupleIJNS5_1CILi128EEENS7_ILi64EEENS7_ILi192EEEEEELi192ENS_10bfloat16_tEfNS_4arch4Sm80ELb0ELb0ELb1ELb1ELb1ELb1ELb1ELb1EEENS1_21CollectiveEpilogueFwdINS6_IJS8_SA_S9_EEENS6_IJNS7_ILi1EEESI_SI_EEESC_SE_Li256ELb1ELb1ELb1ELb0EEENS1_36VarlenDynamicPersistentTileSchedulerILi128ELi64ELi256ELi256ELb1ELb1ELb0ELb0ELb1ELb1EEEEEEEEEvNT_6ParamsE,"a",@progbits
	.sectionflags	@""
	.align	4
.nv.constant0._ZN7cutlass13device_kernelIN5flash19enable_sm80_to_sm89INS1_16FlashAttnFwdSm80INS1_25CollectiveMainloopFwdSm80ILi8ELi1ELb0EN4cute5tupleIJNS5_1CILi128EEENS7_ILi64EEENS7_ILi192EEEEEELi192ENS_10bfloat16_tEfNS_4arch4Sm80ELb0ELb0ELb1ELb1ELb1ELb1ELb1ELb1EEENS1_21CollectiveEpilogueFwdINS6_IJS8_SA_S9_EEENS6_IJNS7_ILi1EEESI_SI_EEESC_SE_Li256ELb1ELb1ELb1ELb0EEENS1_36VarlenDynamicPersistentTileSchedulerILi128ELi64ELi256ELi256ELb1ELb1ELb0ELb0ELb1ELb1EEEEEEEEEvNT_6ParamsE:
	.zero		1608


//--------------------- .nv.constant0._ZN7cutlass13device_kernelIN5flash19enable_sm80_to_sm89INS1_16FlashAttnFwdSm80INS1_25CollectiveMainloopFwdSm80ILi8ELi1ELb0EN4cute5tupleIJNS5_1CILi128EEENS7_ILi64EEENS7_ILi192EEEEEELi192ENS_10bfloat16_tEfNS_4arch4Sm80ELb0ELb1ELb1ELb0ELb1ELb0ELb1ELb1EEENS1_21CollectiveEpilogueFwdINS6_IJS8_SA_S9_EEENS6_IJNS7_ILi1EEESI_SI_EEESC_SE_Li256ELb0ELb1ELb1ELb0EEENS1_19SingleTileSchedulerILb0ELb1ELb1ELi128EEEEEEEEEvNT_6ParamsE --------------------------
	.section	.nv.constant0._ZN7cutlass13device_kernelIN5flash19enable_sm80_to_sm89INS1_16FlashAttnFwdSm80INS1_25CollectiveMainloopFwdSm80ILi8ELi1ELb0EN4cute5tupleIJNS5_1CILi128EEENS7_ILi64EEENS7_ILi192EEEEEELi192ENS_10bfloat16_tEfNS_4arch4Sm80ELb0ELb1ELb1ELb0ELb1ELb0ELb1ELb1EEENS1_21CollectiveEpilogueFwdINS6_IJS8_SA_S9_EEENS6_IJNS7_ILi1EEESI_SI_EEESC_SE_Li256ELb0ELb1ELb1ELb0EEENS1_19SingleTileSchedulerILb0ELb1ELb1ELi128EEEEEEEEEvNT_6ParamsE,"a",@progbits
	.sectionflags	@""
	.align	4
.nv.constant0._ZN7cutlass13device_kernelIN5flash19enable_sm80_to_sm89INS1_16FlashAttnFwdSm80INS1_25CollectiveMainloopFwdSm80ILi8ELi1ELb0EN4cute5tupleIJNS5_1CILi128EEENS7_ILi64EEENS7_ILi192EEEEEELi192ENS_10bfloat16_tEfNS_4arch4Sm80ELb0ELb1ELb1ELb0ELb1ELb0ELb1ELb1EEENS1_21CollectiveEpilogueFwdINS6_IJS8_SA_S9_EEENS6_IJNS7_ILi1EEESI_SI_EEESC_SE_Li256ELb0ELb1ELb1ELb0EEENS1_19SingleTileSchedulerILb0ELb1ELb1ELi128EEEEEEEEEvNT_6ParamsE:
	.zero		1576


//--------------------- .nv.constant0._ZN7cutlass13device_kernelIN5flash19enable_sm80_to_sm89INS1_16FlashAttnFwdSm80INS1_25CollectiveMainloopFwdSm80ILi8ELi1ELb0EN4cute5tupleIJNS5_1CILi128EEENS7_ILi64EEENS7_ILi192EEEEEELi192ENS_10bfloat16_tEfNS_4arch4Sm80ELb0ELb1ELb1ELb1ELb1ELb0ELb1ELb1EEENS1_21CollectiveEpilogueFwdINS6_IJS8_SA_S9_EEENS6_IJNS7_ILi1EEESI_SI_EEESC_SE_Li256ELb1ELb1ELb1ELb0EEENS1_36VarlenDynamicPersistentTileSchedulerILi128ELi64ELi256ELi256ELb1ELb1ELb0ELb1ELb0ELb1EEEEEEEEEvNT_6ParamsE --------------------------
	.section	.nv.constant0._ZN7cutlass13device_kernelIN5flash19enable_sm80_to_sm89INS1_16FlashAttnFwdSm80INS1_25CollectiveMainloopFwdSm80ILi8ELi1ELb0EN4cute5tupleIJNS5_1CILi128EEENS7_ILi64EEENS7_ILi192EEEEEELi192ENS_10bfloat16_tEfNS_4arch4Sm80ELb0ELb1ELb1ELb1ELb1ELb0ELb1ELb1EEENS1_21CollectiveEpilogueFwdINS6_IJS8_SA_S9_EEENS6_IJNS7_ILi1EEESI_SI_EEESC_SE_Li256ELb1ELb1ELb1ELb0EEENS1_36VarlenDynamicPersistentTileSchedulerILi128ELi64ELi256ELi256ELb1ELb1ELb0ELb1ELb0ELb1EEEEEEEEEvNT_6ParamsE,"a",@progbits
	.sectionflags	@""
	.align	4
.nv.constant0._ZN7cutlass13device_kernelIN5flash19enable_sm80_to_sm89INS1_16FlashAttnFwdSm80INS1_25CollectiveMainloopFwdSm80ILi8ELi1ELb0EN4cute5tupleIJNS5_1CILi128EEENS7_ILi64EEENS7_ILi192EEEEEELi192ENS_10bfloat16_tEfNS_4arch4Sm80ELb0ELb1ELb1ELb1ELb1ELb0ELb1ELb1EEENS1_21CollectiveEpilogueFwdINS6_IJS8_SA_S9_EEENS6_IJNS7_ILi1EEESI_SI_EEESC_SE_Li256ELb1ELb1ELb1ELb0EEENS1_36VarlenDynamicPersistentTileSchedulerILi128ELi64ELi256ELi256ELb1ELb1ELb0ELb1ELb0ELb1EEEEEEEEEvNT_6ParamsE:
	.zero		1608


//--------------------- .nv.constant0._ZN7cutlass13device_kernelIN5flash19enable_sm80_to_sm89INS1_16FlashAttnFwdSm80INS1_25CollectiveMainloopFwdSm80ILi8ELi1ELb0EN4cute5tupleIJNS5_1CILi128EEENS7_ILi64EEENS7_ILi192EEEEEELi192ENS_10bfloat16_tEfNS_4arch4Sm80ELb0ELb1ELb1ELb1ELb1ELb1ELb1ELb1EEENS1_21CollectiveEpilogueFwdINS6_IJS8_SA_S9_EEENS6_IJNS7_ILi1EEESI_SI_EEESC_SE_Li256ELb1ELb1ELb1ELb0EEENS1_36VarlenDynamicPersistentTileSchedulerILi128ELi64ELi256ELi256ELb1ELb1ELb0ELb1ELb0ELb1EEEEEEEEEvNT_6ParamsE --------------------------
	.section	.nv.constant0._ZN7cutlass13device_kernelIN5flash19enable_sm80_to_sm89INS1_16FlashAttnFwdSm80INS1_25CollectiveMainloopFwdSm80ILi8ELi1ELb0EN4cute5tupleIJNS5_1CILi128EEENS7_ILi64EEENS7_ILi192EEEEEELi192ENS_10bfloat16_tEfNS_4arch4Sm80ELb0ELb1ELb1ELb1ELb1ELb1ELb1ELb1EEENS1_21CollectiveEpilogueFwdINS6_IJS8_SA_S9_EEENS6_IJNS7_ILi1EEESI_SI_EEESC_SE_Li256ELb1ELb1ELb1ELb0EEENS1_36VarlenDynamicPersistentTileSchedulerILi128ELi64ELi256ELi256ELb1ELb1ELb0ELb1ELb0ELb1EEEEEEEEEvNT_6ParamsE,"a",@progbits
	.sectionflags	@""
	.align	4
.nv.constant0._ZN7cutlass13device_kernelIN5flash19enable_sm80_to_sm89INS1_16FlashAttnFwdSm80INS1_25CollectiveMainloopFwdSm80ILi8ELi1ELb0EN4cute5tupleIJNS5_1CILi128EEENS7_ILi64EEENS7_ILi192EEEEEELi192ENS_10bfloat16_tEfNS_4arch4Sm80ELb0ELb1ELb1ELb1ELb1ELb1ELb1ELb1EEENS1_21CollectiveEpilogueFwdINS6_IJS8_SA_S9_EEENS6_IJNS7_ILi1EEESI_SI_EEESC_SE_Li256ELb1ELb1ELb1ELb0EEENS1_36VarlenDynamicPersistentTileSchedulerILi128ELi64ELi256ELi256ELb1ELb1ELb0ELb1ELb0ELb1EEEEEEEEEvNT_6ParamsE:
	.zero		1608


//--------------------- .nv.constant0._ZN7cutlass13device_kernelIN5flash19enable_sm80_to_sm89INS1_16FlashAttnFwdSm80INS1_25CollectiveMainloopFwdSm80ILi8ELi1ELb0EN4cute5tupleIJNS5_1CILi128EEENS7_ILi64EEENS7_ILi192EEEEEELi192ENS_10bfloat16_tEfNS_4arch4Sm80ELb1ELb0ELb1ELb0ELb1ELb0ELb1ELb1EEENS1_21CollectiveEpilogueFwdINS6_IJS8_SA_S9_EEENS6_IJNS7_ILi1EEESI_SI_EEESC_SE_Li256ELb0ELb1ELb1ELb0EEENS1_30DynamicPersistentTileSchedulerILi256ELi256ELb1ELb1ELb0EEEEEEEEEvNT_6ParamsE --------------------------
	.section	.nv.constant0._ZN7cutlass13device_kernelIN5flash19enable_sm80_to_sm89INS1_16FlashAttnFwdSm80INS1_25CollectiveMainloopFwdSm80ILi8ELi1ELb0EN4cute5tupleIJNS5_1CILi128EEENS7_ILi64EEENS7_ILi192EEEEEELi192ENS_10bfloat16_tEfNS_4arch4Sm80ELb1ELb0ELb1ELb0ELb1ELb0ELb1ELb1EEENS1_21CollectiveEpilogueFwdINS6_IJS8_SA_S9_EEENS6_IJNS7_ILi1EEESI_SI_EEESC_SE_Li256ELb0ELb1ELb1ELb0EEENS1_30DynamicPersistentTileSchedulerILi256ELi256ELb1ELb1ELb0EEEEEEEEEvNT_6ParamsE,"a",@progbits
	.sectionflags	@""
	.align	4
.nv.constant0._ZN7cutlass13device_kernelIN5flash19enable_sm80_to_sm89INS1_16FlashAttnFwdSm80INS1_25CollectiveMainloopFwdSm80ILi8ELi1ELb0EN4cute5tupleIJNS5_1CILi128EEENS7_ILi64EEENS7_ILi192EEEEEELi192ENS_10bfloat16_tEfNS_4arch4Sm80ELb1ELb0ELb1ELb0ELb1ELb0ELb1ELb1EEENS1_21CollectiveEpilogueFwdINS6_IJS8_SA_S9_EEENS6_IJNS7_ILi1EEESI_SI_EEESC_SE_Li256ELb0ELb1ELb1ELb0EEENS1_30DynamicPersistentTileSchedulerILi256ELi256ELb1ELb1ELb0EEEEEEEEEvNT_6ParamsE:
	.zero		1592


//--------------------- .nv.constant0._ZN7cutlass13device_kernelIN5flash19enable_sm80_to_sm89INS1_16FlashAttnFwdSm80INS1_25CollectiveMainloopFwdSm80ILi8ELi1ELb0EN4cute5tupleIJNS5_1CILi128EEENS7_ILi64EEENS7_ILi192EEEEEELi192ENS_10bfloat16_tEfNS_4arch4Sm80ELb1ELb0ELb1ELb1ELb1ELb0ELb1ELb1EEENS1_21CollectiveEpilogueFwdINS6_IJS8_SA_S9_EEENS6_IJNS7_ILi1EEESI_SI_EEESC_SE_Li256ELb1ELb1ELb1ELb0EEENS1_36VarlenDynamicPersistentTileSchedulerILi128ELi64ELi256ELi256ELb1ELb1ELb0ELb1ELb1ELb1EEEEEEEEEvNT_6ParamsE --------------------------
	.section	.nv.constant0._ZN7cutlass13device_kernelIN5flash19enable_sm80_to_sm89INS1_16FlashAttnFwdSm80INS1_25CollectiveMainloopFwdSm80ILi8ELi1ELb0EN4cute5tupleIJNS5_1CILi128EEENS7_ILi64EEENS7_ILi192EEEEEELi192ENS_10bfloat16_tEfNS_4arch4Sm80ELb1ELb0ELb1ELb1ELb1ELb0ELb1ELb1EEENS1_21CollectiveEpilogueFwdINS6_IJS8_SA_S9_EEENS6_IJNS7_ILi1EEESI_SI_EEESC_SE_Li256ELb1ELb1ELb1ELb0EEENS1_36VarlenDynamicPersistentTileSchedulerILi128ELi64ELi256ELi256ELb1ELb1ELb0ELb1ELb1ELb1EEEEEEEEEvNT_6ParamsE,"a",@progbits
	.sectionflags	@""
	.align	4
.nv.constant0._ZN7cutlass13device_kernelIN5flash19enable_sm80_to_sm89INS1_16FlashAttnFwdSm80INS1_25CollectiveMainloopFwdSm80ILi8ELi1ELb0EN4cute5tupleIJNS5_1CILi128EEENS7_ILi64EEENS7_ILi192EEEEEELi192ENS_10bfloat16_tEfNS_4arch4Sm80ELb1ELb0ELb1ELb1ELb1ELb0ELb1ELb1EEENS1_21CollectiveEpilogueFwdINS6_IJS8_SA_S9_EEENS6_IJNS7_ILi1EEESI_SI_EEESC_SE_Li256ELb1ELb1ELb1ELb0EEENS1_36VarlenDynamicPersistentTileSchedulerILi128ELi64ELi256ELi256ELb1ELb1ELb0ELb1ELb1ELb1EEEEEEEEEvNT_6ParamsE:
	.zero		1608


//--------------------- .nv.constant0._ZN7cutlass13device_kernelIN5flash19enable_sm80_to_sm89INS1_16FlashAttnFwdSm80INS1_25CollectiveMainloopFwdSm80ILi8ELi1ELb0EN4cute5tupleIJNS5_1CILi128EEENS7_ILi64EEENS7_ILi192EEEEEELi192ENS_10bfloat16_tEfNS_4arch4Sm80ELb1ELb0ELb1ELb1ELb1ELb1ELb1ELb1EEENS1_21CollectiveEpilogueFwdINS6_IJS8_SA_S9_EEENS6_IJNS7_ILi1EEESI_SI_EEESC_SE_Li256ELb1ELb1ELb1ELb0EEENS1_36VarlenDynamicPersistentTileSchedulerILi128ELi64ELi256ELi256ELb1ELb1ELb0ELb1ELb1ELb1EEEEEEEEEvNT_6ParamsE --------------------------
	.section	.nv.constant0._ZN7cutlass13device_kernelIN5flash19enable_sm80_to_sm89INS1_16FlashAttnFwdSm80INS1_25CollectiveMainloopFwdSm80ILi8ELi1ELb0EN4cute5tupleIJNS5_1CILi128EEENS7_ILi64EEENS7_ILi192EEEEEELi192ENS_10bfloat16_tEfNS_4arch4Sm80ELb1ELb0ELb1ELb1ELb1ELb1ELb1ELb1EEENS1_21CollectiveEpilogueFwdINS6_IJS8_SA_S9_EEENS6_IJNS7_ILi1EEESI_SI_EEESC_SE_Li256ELb1ELb1ELb1ELb0EEENS1_36VarlenDynamicPersistentTileSchedulerILi128ELi64ELi256ELi256ELb1ELb1ELb0ELb1ELb1ELb1EEEEEEEEEvNT_6ParamsE,"a",@progbits
	.sectionflags	@""
	.align	4
.nv.constant0._ZN7cutlass13device_kernelIN5flash19enable_sm80_to_sm89INS1_16FlashAttnFwdSm80INS1_25CollectiveMainloopFwdSm80ILi8ELi1ELb0EN4cute5tupleIJNS5_1CILi128EEENS7_ILi64EEENS7_ILi192EEEEEELi192ENS_10bfloat16_tEfNS_4arch4Sm80ELb1ELb0ELb1ELb1ELb1ELb1ELb1ELb1EEENS1_21CollectiveEpilogueFwdINS6_IJS8_SA_S9_EEENS6_IJNS7_ILi1EEESI_SI_EEESC_SE_Li256ELb1ELb1ELb1ELb0EEENS1_36VarlenDynamicPersistentTileSchedulerILi128ELi64ELi256ELi256ELb1ELb1ELb0ELb1ELb1ELb1EEEEEEEEEvNT_6ParamsE:
	.zero		1608


//--------------------- .nv.constant0._ZN7cutlass13device_kernelIN5flash19enable_sm80_to_sm89INS1_16FlashAttnFwdSm80INS1_25CollectiveMainloopFwdSm80ILi8ELi2ELb0EN4cute5tupleIJNS5_1CILi128EEENS7_ILi64EEENS7_ILi192EEEEEELi192ENS_10bfloat16_tEfNS_4arch4Sm80ELb0ELb0ELb1ELb0ELb1ELb0ELb1ELb1EEENS1_21CollectiveEpilogueFwdINS6_IJS8_SA_S9_EEENS6_IJNS7_ILi1EEESI_SI_EEESC_SE_Li256ELb0ELb1ELb1ELb0EEENS1_19SingleTileSchedulerILb0ELb1ELb1ELi128EEEEEEEEEvNT_6ParamsE --------------------------
	.section	.nv.constant0._ZN7cutlass13device_kernelIN5flash19enable_sm80_to_sm89INS1_16FlashAttnFwdSm80INS1_25CollectiveMainloopFwdSm80ILi8ELi2ELb0EN4cute5tupleIJNS5_1CILi128EEENS7_ILi64EEENS7_ILi192EEEEEELi192ENS_10bfloat16_tEfNS_4arch4Sm80ELb0ELb0ELb1ELb0ELb1ELb0ELb1ELb1EEENS1_21CollectiveEpilogueFwdINS6_IJS8_SA_S9_EEENS6_IJNS7_ILi1EEESI_SI_EEESC_SE_Li256ELb0ELb1ELb1ELb0EEENS1_19SingleTileSchedulerILb0ELb1ELb1ELi128EEEEEEEEEvNT_6ParamsE,"a",@progbits
	.sectionflags	@""
	.align	4
.nv.constant0._ZN7cutlass13device_kernelIN5flash19enable_sm80_to_sm89INS1_16FlashAttnFwdSm80INS1_25CollectiveMainloopFwdSm80ILi8ELi2ELb0EN4cute5tupleIJNS5_1CILi128EEENS7_ILi64EEENS7_ILi192EEEEEELi192ENS_10bfloat16_tEfNS_4arch4Sm80ELb0ELb0ELb1ELb0ELb1ELb0ELb1ELb1EEENS1_21CollectiveEpilogueFwdINS6_IJS8_SA_S9_EEENS6_IJNS7_ILi1EEESI_SI_EEESC_SE_Li256ELb0ELb1ELb1ELb0EEENS1_19SingleTileSchedulerILb0ELb1ELb1ELi128EEEEEEEEEvNT_6ParamsE:
	.zero		1576


//--------------------- .nv.constant0._ZN7cutlass13device_kernelIN5flash19enable_sm80_to_sm89INS1_16FlashAttnFwdSm80INS1_25CollectiveMainloopFwdSm80ILi8ELi2ELb0EN4cute5tupleIJNS5_1CILi128EEENS7_ILi64EEENS7_ILi192EEEEEELi192ENS_10bfloat16_tEfNS_4arch4Sm80ELb0ELb0ELb1ELb1ELb1ELb0ELb1ELb1EEENS1_21CollectiveEpilogueFwdINS6_IJS8_SA_S9_EEENS6_IJNS7_ILi1EEESI_SI_EEESC_SE_Li256ELb1ELb1ELb1ELb0EEENS1_36VarlenDynamicPersistentTileSchedulerILi128ELi64ELi256ELi256ELb1ELb1ELb0ELb0ELb1ELb1EEEEEEEEEvNT_6ParamsE --------------------------
	.section	.nv.constant0._ZN7cutlass13device_kernelIN5flash19enable_sm80_to_sm89INS1_16FlashAttnFwdSm80INS1_25CollectiveMainloopFwdSm80ILi8ELi2ELb0EN4cute5tupleIJNS5_1CILi128EEENS7_ILi64EEENS7_ILi192EEEEEELi192ENS_10bfloat16_tEfNS_4arch4Sm80ELb0ELb0ELb1ELb1ELb1ELb0ELb1ELb1EEENS1_21CollectiveEpilogueFwdINS6_IJS8_SA_S9_EEENS6_IJNS7_ILi1EEESI_SI_EEESC_SE_Li256ELb1ELb1ELb1ELb0EEENS1_36VarlenDynamicPersistentTileSchedulerILi128ELi64ELi256ELi256ELb1ELb1ELb0ELb0ELb1ELb1EEEEEEEEEvNT_6ParamsE,"a",@progbits
	.sectionflags	@""
	.align	4
.nv.constant0._ZN7cutlass13device_kernelIN5flash19enable_sm80_to_sm89INS1_16FlashAttnFwdSm80INS1_25CollectiveMainloopFwdSm80ILi8ELi2ELb0EN4cute5tupleIJNS5_1CILi128EEENS7_ILi64EEENS7_ILi192EEEEEELi192ENS_10bfloat16_tEfNS_4arch4Sm80ELb0ELb0ELb1ELb1ELb1ELb0ELb1ELb1EEENS1_21CollectiveEpilogueFwdINS6_IJS8_SA_S9_EEENS6_IJNS7_ILi1EEESI_SI_EEESC_SE_Li256ELb1ELb1ELb1ELb0EEENS1_36VarlenDynamicPersistentTileSchedulerILi128ELi64ELi256ELi256ELb1ELb1ELb0ELb0ELb1ELb1EEEEEEEEEvNT_6ParamsE:
	.zero		1608


//--------------------- .nv.constant0._ZN7cutlass13device_kernelIN5flash19enable_sm80_to_sm89INS1_16FlashAttnFwdSm80INS1_25CollectiveMainloopFwdSm80ILi8ELi2ELb0EN4cute5tupleIJNS5_1CILi128EEENS7_ILi64EEENS7_ILi192EEEEEELi192ENS_10bfloat16_tEfNS_4arch4Sm80ELb0ELb0ELb1ELb1ELb1ELb1ELb1ELb1EEENS1_21CollectiveEpilogueFwdINS6_IJS8_SA_S9_EEENS6_IJNS7_ILi1EEESI_SI_EEESC_SE_Li256ELb1ELb1ELb1ELb0EEENS1_36VarlenDynamicPersistentTileSchedulerILi128ELi64ELi256ELi256ELb1ELb1ELb0ELb0ELb1ELb1EEEEEEEEEvNT_6ParamsE --------------------------
	.section	.nv.constant0._ZN7cutlass13device_kernelIN5flash19enable_sm80_to_sm89INS1_16FlashAttnFwdSm80INS1_25CollectiveMainloopFwdSm80ILi8ELi2ELb0EN4cute5tupleIJNS5_1CILi128EEENS7_ILi64EEENS7_ILi192EEEEEELi192ENS_10bfloat16_tEfNS_4arch4Sm80ELb0ELb0ELb1ELb1ELb1ELb1ELb1ELb1EEENS1_21CollectiveEpilogueFwdINS6_IJS8_SA_S9_EEENS6_IJNS7_ILi1EEESI_SI_EEESC_SE_Li256ELb1ELb1ELb1ELb0EEENS1_36VarlenDynamicPersistentTileSchedulerILi128ELi64ELi256ELi256ELb1ELb1ELb0ELb0ELb1ELb1EEEEEEEEEvNT_6ParamsE,"a",@progbits
	.sectionflags	@""
	.align	4
.nv.constant0._ZN7cutlass13device_kernelIN5flash19enable_sm80_to_sm89INS1_16FlashAttnFwdSm80INS1_25CollectiveMainloopFwdSm80ILi8ELi2ELb0EN4cute5tupleIJNS5_1CILi128EEENS7_ILi64EEENS7_ILi192EEEEEELi192ENS_10bfloat16_tEfNS_4arch4Sm80ELb0ELb0ELb1ELb1ELb1ELb1ELb1ELb1EEENS1_21CollectiveEpilogueFwdINS6_IJS8_SA_S9_EEENS6_IJNS7_ILi1EEESI_SI_EEESC_SE_Li256ELb1ELb1ELb1ELb0EEENS1_36VarlenDynamicPersistentTileSchedulerILi128ELi64ELi256ELi256ELb1ELb1ELb0ELb0ELb1ELb1EEEEEEEEEvNT_6ParamsE:
	.zero		1608


//--------------------- .nv.constant0._ZN7cutlass13device_kernelIN5flash19enable_sm80_to_sm89INS1_16FlashAttnFwdSm80INS1_25CollectiveMainloopFwdSm80ILi8ELi2ELb0EN4cute5tupleIJNS5_1CILi128EEENS7_ILi64EEENS7_ILi192EEEEEELi192ENS_10bfloat16_tEfNS_4arch4Sm80ELb0ELb1ELb1ELb0ELb1ELb0ELb1ELb1EEENS1_21CollectiveEpilogueFwdINS6_IJS8_SA_S9_EEENS6_IJNS7_ILi1EEESI_SI_EEESC_SE_Li256ELb0ELb1ELb1ELb0EEENS1_19SingleTileSchedulerILb0ELb1ELb1ELi128EEEEEEEEEvNT_6ParamsE --------------------------
	.section	.nv.constant0._ZN7cutlass13device_kernelIN5flash19enable_sm80_to_sm89INS1_16FlashAttnFwdSm80INS1_25CollectiveMainloopFwdSm80ILi8ELi2ELb0EN4cute5tupleIJNS5_1CILi128EEENS7_ILi64EEENS7_ILi192EEEEEELi192ENS_10bfloat16_tEfNS_4arch4Sm80ELb0ELb1ELb1ELb0ELb1ELb0ELb1ELb1EEENS1_21CollectiveEpilogueFwdINS6_IJS8_SA_S9_EEENS6_IJNS7_ILi1EEESI_SI_EEESC_SE_Li256ELb0ELb1ELb1ELb0EEENS1_19SingleTileSchedulerILb0ELb1ELb1ELi128EEEEEEEEEvNT_6ParamsE,"a",@progbits
	.sectionflags	@""
	.align	4
.nv.constant0._ZN7cutlass13device_kernelIN5flash19enable_sm80_to_sm89INS1_16FlashAttnFwdSm80INS1_25CollectiveMainloopFwdSm80ILi8ELi2ELb0EN4cute5tupleIJNS5_1CILi128EEENS7_ILi64EEENS7_ILi192EEEEEELi192ENS_10bfloat16_tEfNS_4arch4Sm80ELb0ELb1ELb1ELb0ELb1ELb0ELb1ELb1EEENS1_21CollectiveEpilogueFwdINS6_IJS8_SA_S9_EEENS6_IJNS7_ILi1EEESI_SI_EEESC_SE_Li256ELb0ELb1ELb1ELb0EEENS1_19SingleTileSchedulerILb0ELb1ELb1ELi128EEEEEEEEEvNT_6ParamsE:
	.zero		1576


//--------------------- .nv.constant0._ZN7cutlass13device_kernelIN5flash19enable_sm80_to_sm89INS1_16FlashAttnFwdSm80INS1_25CollectiveMainloopFwdSm80ILi8ELi2ELb0EN4cute5tupleIJNS5_1CILi128EEENS7_ILi64EEENS7_ILi192EEEEEELi192ENS_10bfloat16_tEfNS_4arch4Sm80ELb0ELb1ELb1ELb1ELb1ELb0ELb1ELb1EEENS1_21CollectiveEpilogueFwdINS6_IJS8_SA_S9_EEENS6_IJNS7_ILi1EEESI_SI_EEESC_SE_Li256ELb1ELb1ELb1ELb0EEENS1_36VarlenDynamicPersistentTileSchedulerILi128ELi64ELi256ELi256ELb1ELb1ELb0ELb1ELb0ELb1EEEEEEEEEvNT_6ParamsE --------------------------
	.section	.nv.constant0._ZN7cutlass13device_kernelIN5flash19enable_sm80_to_sm89INS1_16FlashAttnFwdSm80INS1_25CollectiveMainloopFwdSm80ILi8ELi2ELb0EN4cute5tupleIJNS5_1CILi128EEENS7_ILi64EEENS7_ILi192EEEEEELi192ENS_10bfloat16_tEfNS_4arch4Sm80ELb0ELb1ELb1ELb1ELb1ELb0ELb1ELb1EEENS1_21CollectiveEpilogueFwdINS6_IJS8_SA_S9_EEENS6_IJNS7_ILi1EEESI_SI_EEESC_SE_Li256ELb1ELb1ELb1ELb0EEENS1_36VarlenDynamicPersistentTileSchedulerILi128ELi64ELi256ELi256ELb1ELb1ELb0ELb1ELb0ELb1EEEEEEEEEvNT_6ParamsE,"a",@progbits
	.sectionflags	@""
	.align	4
.nv.constant0._ZN7cutlass13device_kernelIN5flash19enable_sm80_to_sm89INS1_16FlashAttnFwdSm80INS1_25CollectiveMainloopFwdSm80ILi8ELi2ELb0EN4cute5tupleIJNS5_1CILi128EEENS7_ILi64EEENS7_ILi192EEEEEELi192ENS_10bfloat16_tEfNS_4arch4Sm80ELb0ELb1ELb1ELb1ELb1ELb0ELb1ELb1EEENS1_21CollectiveEpilogueFwdINS6_IJS8_SA_S9_EEENS6_IJNS7_ILi1EEESI_SI_EEESC_SE_Li256ELb1ELb1ELb1ELb0EEENS1_36VarlenDynamicPersistentTileSchedulerILi128ELi64ELi256ELi256ELb1ELb1ELb0ELb1ELb0ELb1EEEEEEEEEvNT_6ParamsE:
	.zero		1608


//--------------------- .nv.constant0._ZN7cutlass13device_kernelIN5flash19enable_sm80_to_sm89INS1_16FlashAttnFwdSm80INS1_25CollectiveMainloopFwdSm80ILi8ELi2ELb0EN4cute5tupleIJNS5_1CILi128EEENS7_ILi64EEENS7_ILi192EEEEEELi192ENS_10bfloat16_tEfNS_4arch4Sm80ELb0ELb1ELb1ELb1ELb1ELb1ELb1ELb1EEENS1_21CollectiveEpilogueFwdINS6_IJS8_SA_S9_EEENS6_IJNS7_ILi1EEESI_SI_EEESC_SE_Li256ELb1ELb1ELb1ELb0EEENS1_36VarlenDynamicPersistentTileSchedulerILi128ELi64ELi256ELi256ELb1ELb1ELb0ELb1ELb0ELb1EEEEEEEEEvNT_6ParamsE --------------------------
	.section	.nv.constant0._ZN7cutlass13device_kernelIN5flash19enable_sm80_to_sm89INS1_16FlashAttnFwdSm80INS1_25CollectiveMainloopFwdSm80ILi8ELi2ELb0EN4cute5tupleIJNS5_1CILi128EEENS7_ILi64EEENS7_ILi192EEEEEELi192ENS_10bfloat16_tEfNS_4arch4Sm80ELb0ELb1ELb1ELb1ELb1ELb1ELb1ELb1EEENS1_21CollectiveEpilogueFwdINS6_IJS8_SA_S9_EEENS6_IJNS7_ILi1EEESI_SI_EEESC_SE_Li256ELb1ELb1ELb1ELb0EEENS1_36VarlenDynamicPersistentTileSchedulerILi128ELi64ELi256ELi256ELb1ELb1ELb0ELb1ELb0ELb1EEEEEEEEEvNT_6ParamsE,"a",@progbits
	.sectionflags	@""
	.align	4
.nv.constant0._ZN7cutlass13device_kernelIN5flash19enable_sm80_to_sm89INS1_16FlashAttnFwdSm80INS1_25CollectiveMainloopFwdSm80ILi8ELi2ELb0EN4cute5tupleIJNS5_1CILi128EEENS7_ILi64EEENS7_ILi192EEEEEELi192ENS_10bfloat16_tEfNS_4arch4Sm80ELb0ELb1ELb1ELb1ELb1ELb1ELb1ELb1EEENS1_21CollectiveEpilogueFwdINS6_IJS8_SA_S9_EEENS6_IJNS7_ILi1EEESI_SI_EEESC_SE_Li256ELb1ELb1ELb1ELb0EEENS1_36VarlenDynamicPersistentTileSchedulerILi128ELi64ELi256ELi256ELb1ELb1ELb0ELb1ELb0ELb1EEEEEEEEEvNT_6ParamsE:
	.zero		1608


//--------------------- .nv.constant0._ZN7cutlass13device_kernelIN5flash19enable_sm80_to_sm89INS1_16FlashAttnFwdSm80INS1_25CollectiveMainloopFwdSm80ILi8ELi2ELb0EN4cute5tupleIJNS5_1CILi128EEENS7_ILi64EEENS7_ILi192EEEEEELi192ENS_10bfloat16_tEfNS_4arch4Sm80ELb1ELb0ELb1ELb0ELb1ELb0ELb1ELb1EEENS1_21CollectiveEpilogueFwdINS6_IJS8_SA_S9_EEENS6_IJNS7_ILi1EEESI_SI_EEESC_SE_Li256ELb0ELb1ELb1ELb0EEENS1_30DynamicPersistentTileSchedulerILi256ELi256ELb1ELb1ELb0EEEEEEEEEvNT_6ParamsE --------------------------
	.section	.nv.constant0._ZN7cutlass13device_kernelIN5flash19enable_sm80_to_sm89INS1_16FlashAttnFwdSm80INS1_25CollectiveMainloopFwdSm80ILi8ELi2ELb0EN4cute5tupleIJNS5_1CILi128EEENS7_ILi64EEENS7_ILi192EEEEEELi192ENS_10bfloat16_tEfNS_4arch4Sm80ELb1ELb0ELb1ELb0ELb1ELb0ELb1ELb1EEENS1_21CollectiveEpilogueFwdINS6_IJS8_SA_S9_EEENS6_IJNS7_ILi1EEESI_SI_EEESC_SE_Li256ELb0ELb1ELb1ELb0EEENS1_30DynamicPersistentTileSchedulerILi256ELi256ELb1ELb1ELb0EEEEEEEEEvNT_6ParamsE,"a",@progbits
	.sectionflags	@""
	.align	4
.nv.constant0._ZN7cutlass13device_kernelIN5flash19enable_sm80_to_sm89INS1_16FlashAttnFwdSm80INS1_25CollectiveMainloopFwdSm80ILi8ELi2ELb0EN4cute5tupleIJNS5_1CILi128EEENS7_ILi64EEENS7_ILi192EEEEEELi192ENS_10bfloat16_tEfNS_4arch4Sm80ELb1ELb0ELb1ELb0ELb1ELb0ELb1ELb1EEENS1_21CollectiveEpilogueFwdINS6_IJS8_SA_S9_EEENS6_IJNS7_ILi1EEESI_SI_EEESC_SE_Li256ELb0ELb1ELb1ELb0EEENS1_30DynamicPersistentTileSchedulerILi256ELi256ELb1ELb1ELb0EEEEEEEEEvNT_6ParamsE:
	.zero		1592


//--------------------- .nv.constant0._ZN7cutlass13device_kernelIN5flash19enable_sm80_to_sm89INS1_16FlashAttnFwdSm80INS1_25CollectiveMainloopFwdSm80ILi8ELi2ELb0EN4cute5tupleIJNS5_1CILi128EEENS7_ILi64EEENS7_ILi192EEEEEELi192ENS_10bfloat16_tEfNS_4arch4Sm80ELb1ELb0ELb1ELb1ELb1ELb0ELb1ELb1EEENS1_21CollectiveEpilogueFwdINS6_IJS8_SA_S9_EEENS6_IJNS7_ILi1EEESI_SI_EEESC_SE_Li256ELb1ELb1ELb1ELb0EEENS1_36VarlenDynamicPersistentTileSchedulerILi128ELi64ELi256ELi256ELb1ELb1ELb0ELb1ELb1ELb1EEEEEEEEEvNT_6ParamsE --------------------------
	.section	.nv.constant0._ZN7cutlass13device_kernelIN5flash19enable_sm80_to_sm89INS1_16FlashAttnFwdSm80INS1_25CollectiveMainloopFwdSm80ILi8ELi2ELb0EN4cute5tupleIJNS5_1CILi128EEENS7_ILi64EEENS7_ILi192EEEEEELi192ENS_10bfloat16_tEfNS_4arch4Sm80ELb1ELb0ELb1ELb1ELb1ELb0ELb1ELb1EEENS1_21CollectiveEpilogueFwdINS6_IJS8_SA_S9_EEENS6_IJNS7_ILi1EEESI_SI_EEESC_SE_Li256ELb1ELb1ELb1ELb0EEENS1_36VarlenDynamicPersistentTileSchedulerILi128ELi64ELi256ELi256ELb1ELb1ELb0ELb1ELb1ELb1EEEEEEEEEvNT_6ParamsE,"a",@progbits
	.sectionflags	@""
	.align	4
.nv.constant0._ZN7cutlass13device_kernelIN5flash19enable_sm80_to_sm89INS1_16FlashAttnFwdSm80INS1_25CollectiveMainloopFwdSm80ILi8ELi2ELb0EN4cute5tupleIJNS5_1CILi128EEENS7_ILi64EEENS7_ILi192EEEEEELi192ENS_10bfloat16_tEfNS_4arch4Sm80ELb1ELb0ELb1ELb1ELb1ELb0ELb1ELb1EEENS1_21CollectiveEpilogueFwdINS6_IJS8_SA_S9_EEENS6_IJNS7_ILi1EEESI_SI_EEESC_SE_Li256ELb1ELb1ELb1ELb0EEENS1_36VarlenDynamicPersistentTileSchedulerILi128ELi64ELi256ELi256ELb1ELb1ELb0ELb1ELb1ELb1EEEEEEEEEvNT_6ParamsE:
	.zero		1608


//--------------------- .nv.constant0._ZN7cutlass13device_kernelIN5flash19enable_sm80_to_sm89INS1_16FlashAttnFwdSm80INS1_25CollectiveMainloopFwdSm80ILi8ELi2ELb0EN4cute5tupleIJNS5_1CILi128EEENS7_ILi64EEENS7_ILi192EEEEEELi192ENS_10bfloat16_tEfNS_4arch4Sm80ELb1ELb0ELb1ELb1ELb1ELb1ELb1ELb1EEENS1_21CollectiveEpilogueFwdINS6_IJS8_SA_S9_EEENS6_IJNS7_ILi1EEESI_SI_EEESC_SE_Li256ELb1ELb1ELb1ELb0EEENS1_36VarlenDynamicPersistentTileSchedulerILi128ELi64ELi256ELi256ELb1ELb1ELb0ELb1ELb1ELb1EEEEEEEEEvNT_6ParamsE --------------------------
	.section	.nv.constant0._ZN7cutlass13device_kernelIN5flash19enable_sm80_to_sm89INS1_16FlashAttnFwdSm80INS1_25CollectiveMainloopFwdSm80ILi8ELi2ELb0EN4cute5tupleIJNS5_1CILi128EEENS7_ILi64EEENS7_ILi192EEEEEELi192ENS_10bfloat16_tEfNS_4arch4Sm80ELb1ELb0ELb1ELb1ELb1ELb1ELb1ELb1EEENS1_21CollectiveEpilogueFwdINS6_IJS8_SA_S9_EEENS6_IJNS7_ILi1EEESI_SI_EEESC_SE_Li256ELb1ELb1ELb1ELb0EEENS1_36VarlenDynamicPersistentTileSchedulerILi128ELi64ELi256ELi256ELb1ELb1ELb0ELb1ELb1ELb1EEEEEEEEEvNT_6ParamsE,"a",@progbits
	.sectionflags	@""
	.align	4
.nv.constant0._ZN7cutlass13device_kernelIN5flash19enable_sm80_to_sm89INS1_16FlashAttnFwdSm80INS1_25CollectiveMainloopFwdSm80ILi8ELi2ELb0EN4cute5tupleIJNS5_1CILi128EEENS7_ILi64EEENS7_ILi192EEEEEELi192ENS_10bfloat16_tEfNS_4arch4Sm80ELb1ELb0ELb1ELb1ELb1ELb1ELb1ELb1EEENS1_21CollectiveEpilogueFwdINS6_IJS8_SA_S9_EEENS6_IJNS7_ILi1EEESI_SI_EEESC_SE_Li256ELb1ELb1ELb1ELb0EEENS1_36VarlenDynamicPersistentTileSchedulerILi128ELi64ELi256ELi256ELb1ELb1ELb0ELb1ELb1ELb1EEEEEEEEEvNT_6ParamsE:
	.zero		1608


//--------------------- SYMBOLS --------------------------

	.type		.nv.reservedSmem.offset0,@object
	.size		.nv.reservedSmem.offset0,0x4
